// auto-generated by cutlass_sweep.conv — config: {"arch": "sm_90", "cluster_m": 1, "cluster_n": 1, "conv_kind": "fprop", "dtype": "tf32", "ndim": 3, "tile_k": 32, "tile_m": 256, "tile_n": 128}
#include "cutlass/cutlass.h"
#include "cute/tensor.hpp"
#include "cutlass/kernel_hardware_info.hpp"
#include "cutlass/conv/convolution.h"
#include "cutlass/conv/dispatch_policy.hpp"
#include "cutlass/conv/collective/collective_builder.hpp"
#include "cutlass/conv/kernel/conv_universal.hpp"
#include "cutlass/conv/device/conv_universal_adapter.hpp"
#include "cutlass/epilogue/collective/collective_builder.hpp"

using namespace cute;
using Elem = cutlass::tfloat32_t;
using Acc  = float;
using LayoutAB = cutlass::layout::TensorNDHWC;
using LayoutC  = cutlass::layout::TensorNDHWC;
constexpr auto ConvOp = cutlass::conv::Operator::kFprop;
using TileShape    = Shape<_256, _128, Shape<_32>>;
using ClusterShape = Shape<_1, _1, _1>;

using CollectiveEpilogue = typename cutlass::epilogue::collective::CollectiveBuilder<
    cutlass::arch::Sm90, cutlass::arch::OpClassTensorOp,
    TileShape, ClusterShape,
    cutlass::epilogue::collective::EpilogueTileAuto,
    Acc, Acc,
    Elem, LayoutC, 128 / cutlass::sizeof_bits<Elem>::value,
    Elem, LayoutC, 128 / cutlass::sizeof_bits<Elem>::value,
    cutlass::epilogue::collective::EpilogueScheduleAuto
  >::CollectiveOp;

using CollectiveMainloop = typename cutlass::conv::collective::CollectiveBuilder<
    cutlass::arch::Sm90, cutlass::arch::OpClassTensorOp, ConvOp,
    Elem, LayoutAB, 128 / cutlass::sizeof_bits<Elem>::value,
    Elem, LayoutAB, 128 / cutlass::sizeof_bits<Elem>::value,
    Acc,
    TileShape, ClusterShape,
    cutlass::conv::collective::StageCountAutoCarveout<
        static_cast<int>(sizeof(typename CollectiveEpilogue::SharedStorage))>,
    cutlass::conv::collective::KernelScheduleAuto
  >::CollectiveOp;

using ProblemShape = cutlass::conv::ConvProblemShape<
    ConvOp, CollectiveMainloop::DispatchPolicy::NumSpatialDimensions>;
using ConvKernel = cutlass::conv::kernel::ConvUniversal<
    ProblemShape, CollectiveMainloop, CollectiveEpilogue>;
using Conv = cutlass::conv::device::ConvUniversalAdapter<ConvKernel>;

auto* _anchor = &cutlass::device_kernel<ConvKernel>;


// ===== COMPILED SASS (sm_90a) =====

	.target	sm_90a

	.elftype	@"ET_EXEC"


//--------------------- .note.nv.tkinfo           --------------------------
	.section	.note.nv.tkinfo,"",@"SHT_NOTE"
	.sectionflags	@"SHF_NOTE_NV_TKINFO"
	.tkinfo
        /*0018*/ 	.word	0x00000002
        /*0030*/ 	.string	""
        /*0030*/ 	.string	"ptxas"
        /*0030*/ 	.string	"Cuda compilation tools, release 13.0, V13.0.88"
        /*0030*/ 	.string	"Build cuda_13.0.r13.0/compiler.36424714_0"
        /*0030*/ 	.string	"-arch sm_90a -m 64 "



//--------------------- .note.nv.cuinfo           --------------------------
	.section	.note.nv.cuinfo,"",@"SHT_NOTE"
	.sectionflags	@"SHF_NOTE_NV_CUINFO"
        /*0018*/ 	.short	0x0002
        /*001a*/ 	.short	0x005a
        /*001c*/ 	.short	0x0082
	.zero		2


//--------------------- .nv.info                  --------------------------
	.section	.nv.info,"",@"SHT_CUDA_INFO"
	.align	4


	//----- nvinfo : EIATTR_REGCOUNT
	.align		4
        /*0000*/ 	.byte	0x04, 0x2f
        /*0002*/ 	.short	(.L_12 - .L_11)
	.align		4
.L_11:
        /*0004*/ 	.word	index@(_ZN7cutlass13device_kernelINS_4conv6kernel13ConvUniversalINS1_16ConvProblemShapeILNS1_8OperatorE0ELi3EEENS1_10collective14CollectiveConvINS1_46MainloopSm90TmaGmmaWarpSpecializedImplicitGemmILS5_0ELi4ELi3EN4cute5tupleIJNSA_1CILi1EEESD_SD_EEENS1_36KernelImplicitTmaWarpSpecializedSm90ELi1EEENSB_IJNSC_ILi256EEENSC_ILi128EEENSB_IJNSC_ILi32EEEEEEEEENS_10tfloat32_tESM_NSA_8TiledMMAINSA_8MMA_AtomIJNSA_4SM904GMMA30MMA_64x128x8_F32TF32TF32_SS_TNILNSQ_7ScaleInE1ELSS_1EEEEEENSA_6LayoutISE_NSB_IJNSC_ILi0EEESW_SW_EEEEENSB_IJNSA_10UnderscoreESZ_SZ_EEEEENS7_6detail26Sm90ImplicitGemmTileTraitsINSA_20SM90_TMA_LOAD_IM2COLENSA_14ComposedLayoutINSA_7SwizzleILi3ELi4ELi3EEENSA_18smem_ptr_flag_bitsILi32EEENSV_INSB_IJNSB_IJNSC_ILi8EEESJ_EEENSB_IJSJ_SD_EEENSB_IJSD_NSC_ILi4EEEEEEEEENSB_IJNSB_IJSJ_SH_EEENSB_IJSD_SW_EEENSB_IJSW_NSC_ILi8192EEEEEEEEEEEEEvEENS13_INSA_13SM90_TMA_LOADENS15_IS17_S19_NSV_INSB_IJNSB_IJS1A_NSC_ILi16EEEEEES1C_S1E_EEENSB_IJS1G_S1H_NSB_IJSW_NSC_ILi4096EEEEEEEEEEEEEvEEEENS_8epilogue10collective6detail29Sm90TmaWarpSpecializedAdapterINS20_15DefaultEpilogueISM_NSB_IJNSB_IJllllEEESD_SW_EEES25_NS1Z_6thread17LinearCombinationISM_Li1EffLNS26_9ScaleType4KindE0ELNS_15FloatRoundStyleE2ESM_EENS_4gemm15EpilogueDefaultEEEEEvvEEEEvNT_6ParamsE)
        /*0008*/ 	.word	0x000000ff


	//----- nvinfo : EIATTR_FRAME_SIZE
	.align		4
.L_12:
        /*000c*/ 	.byte	0x04, 0x11
        /*000e*/ 	.short	(.L_14 - .L_13)
	.align		4
.L_13:
        /*0010*/ 	.word	index@(_ZN7cutlass13device_kernelINS_4conv6kernel13ConvUniversalINS1_16ConvProblemShapeILNS1_8OperatorE0ELi3EEENS1_10collective14CollectiveConvINS1_46MainloopSm90TmaGmmaWarpSpecializedImplicitGemmILS5_0ELi4ELi3EN4cute5tupleIJNSA_1CILi1EEESD_SD_EEENS1_36KernelImplicitTmaWarpSpecializedSm90ELi1EEENSB_IJNSC_ILi256EEENSC_ILi128EEENSB_IJNSC_ILi32EEEEEEEEENS_10tfloat32_tESM_NSA_8TiledMMAINSA_8MMA_AtomIJNSA_4SM904GMMA30MMA_64x128x8_F32TF32TF32_SS_TNILNSQ_7ScaleInE1ELSS_1EEEEEENSA_6LayoutISE_NSB_IJNSC_ILi0EEESW_SW_EEEEENSB_IJNSA_10UnderscoreESZ_SZ_EEEEENS7_6detail26Sm90ImplicitGemmTileTraitsINSA_20SM90_TMA_LOAD_IM2COLENSA_14ComposedLayoutINSA_7SwizzleILi3ELi4ELi3EEENSA_18smem_ptr_flag_bitsILi32EEENSV_INSB_IJNSB_IJNSC_ILi8EEESJ_EEENSB_IJSJ_SD_EEENSB_IJSD_NSC_ILi4EEEEEEEEENSB_IJNSB_IJSJ_SH_EEENSB_IJSD_SW_EEENSB_IJSW_NSC_ILi8192EEEEEEEEEEEEEvEENS13_INSA_13SM90_TMA_LOADENS15_IS17_S19_NSV_INSB_IJNSB_IJS1A_NSC_ILi16EEEEEES1C_S1E_EEENSB_IJS1G_S1H_NSB_IJSW_NSC_ILi4096EEEEEEEEEEEEEvEEEENS_8epilogue10collective6detail29Sm90TmaWarpSpecializedAdapterINS20_15DefaultEpilogueISM_NSB_IJNSB_IJllllEEESD_SW_EEES25_NS1Z_6thread17LinearCombinationISM_Li1EffLNS26_9ScaleType4KindE0ELNS_15FloatRoundStyleE2ESM_EENS_4gemm15EpilogueDefaultEEEEEvvEEEEvNT_6ParamsE)
        /*0014*/ 	.word	0x000003e8


	//----- nvinfo : EIATTR_MIN_STACK_SIZE
	.align		4
.L_14:
        /*0018*/ 	.byte	0x04, 0x12
        /*001a*/ 	.short	(.L_16 - .L_15)
	.align		4
.L_15:
        /*001c*/ 	.word	index@(_ZN7cutlass13device_kernelINS_4conv6kernel13ConvUniversalINS1_16ConvProblemShapeILNS1_8OperatorE0ELi3EEENS1_10collective14CollectiveConvINS1_46MainloopSm90TmaGmmaWarpSpecializedImplicitGemmILS5_0ELi4ELi3EN4cute5tupleIJNSA_1CILi1EEESD_SD_EEENS1_36KernelImplicitTmaWarpSpecializedSm90ELi1EEENSB_IJNSC_ILi256EEENSC_ILi128EEENSB_IJNSC_ILi32EEEEEEEEENS_10tfloat32_tESM_NSA_8TiledMMAINSA_8MMA_AtomIJNSA_4SM904GMMA30MMA_64x128x8_F32TF32TF32_SS_TNILNSQ_7ScaleInE1ELSS_1EEEEEENSA_6LayoutISE_NSB_IJNSC_ILi0EEESW_SW_EEEEENSB_IJNSA_10UnderscoreESZ_SZ_EEEEENS7_6detail26Sm90ImplicitGemmTileTraitsINSA_20SM90_TMA_LOAD_IM2COLENSA_14ComposedLayoutINSA_7SwizzleILi3ELi4ELi3EEENSA_18smem_ptr_flag_bitsILi32EEENSV_INSB_IJNSB_IJNSC_ILi8EEESJ_EEENSB_IJSJ_SD_EEENSB_IJSD_NSC_ILi4EEEEEEEEENSB_IJNSB_IJSJ_SH_EEENSB_IJSD_SW_EEENSB_IJSW_NSC_ILi8192EEEEEEEEEEEEEvEENS13_INSA_13SM90_TMA_LOADENS15_IS17_S19_NSV_INSB_IJNSB_IJS1A_NSC_ILi16EEEEEES1C_S1E_EEENSB_IJS1G_S1H_NSB_IJSW_NSC_ILi4096EEEEEEEEEEEEEvEEEENS_8epilogue10collective6detail29Sm90TmaWarpSpecializedAdapterINS20_15DefaultEpilogueISM_NSB_IJNSB_IJllllEEESD_SW_EEES25_NS1Z_6thread17LinearCombinationISM_Li1EffLNS26_9ScaleType4KindE0ELNS_15FloatRoundStyleE2ESM_EENS_4gemm15EpilogueDefaultEEEEEvvEEEEvNT_6ParamsE)
        /*0020*/ 	.word	0x000003e8
.L_16:


//--------------------- .nv.compat                --------------------------
	.section	.nv.compat,"",@"SHT_CUDA_COMPAT_INFO"
	.align	4
        /*0000*/ 	.byte	0x02, 0x09, 0x01, 0x00, 0x02, 0x02, 0x04, 0x00, 0x02, 0x05, 0x05, 0x00, 0x03, 0x07, 0x01, 0x01
        /*0010*/ 	.byte	0x02, 0x03, 0x01, 0x00, 0x02, 0x06, 0x01, 0x00, 0x04, 0x0b, 0x08, 0x00, 0x00, 0x00, 0x00, 0x00
        /*0020*/ 	.byte	0x00, 0x00, 0x00, 0x00


//--------------------- .nv.info._ZN7cutlass13device_kernelINS_4conv6kernel13ConvUniversalINS1_16ConvProblemShapeILNS1_8OperatorE0ELi3EEENS1_10collective14CollectiveConvINS1_46MainloopSm90TmaGmmaWarpSpecializedImplicitGemmILS5_0ELi4ELi3EN4cute5tupleIJNSA_1CILi1EEESD_SD_EEENS1_36KernelImplicitTmaWarpSpecializedSm90ELi1EEENSB_IJNSC_ILi256EEENSC_ILi128EEENSB_IJNSC_ILi32EEEEEEEEENS_10tfloat32_tESM_NSA_8TiledMMAINSA_8MMA_AtomIJNSA_4SM904GMMA30MMA_64x128x8_F32TF32TF32_SS_TNILNSQ_7ScaleInE1ELSS_1EEEEEENSA_6LayoutISE_NSB_IJNSC_ILi0EEESW_SW_EEEEENSB_IJNSA_10UnderscoreESZ_SZ_EEEEENS7_6detail26Sm90ImplicitGemmTileTraitsINSA_20SM90_TMA_LOAD_IM2COLENSA_14ComposedLayoutINSA_7SwizzleILi3ELi4ELi3EEENSA_18smem_ptr_flag_bitsILi32EEENSV_INSB_IJNSB_IJNSC_ILi8EEESJ_EEENSB_IJSJ_SD_EEENSB_IJSD_NSC_ILi4EEEEEEEEENSB_IJNSB_IJSJ_SH_EEENSB_IJSD_SW_EEENSB_IJSW_NSC_ILi8192EEEEEEEEEEEEEvEENS13_INSA_13SM90_TMA_LOADENS15_IS17_S19_NSV_INSB_IJNSB_IJS1A_NSC_ILi16EEEEEES1C_S1E_EEENSB_IJS1G_S1H_NSB_IJSW_NSC_ILi4096EEEEEEEEEEEEEvEEEENS_8epilogue10collective6detail29Sm90TmaWarpSpecializedAdapterINS20_15DefaultEpilogueISM_NSB_IJNSB_IJllllEEESD_SW_EEES25_NS1Z_6thread17LinearCombinationISM_Li1EffLNS26_9ScaleType4KindE0ELNS_15FloatRoundStyleE2ESM_EENS_4gemm15EpilogueDefaultEEEEEvvEEEEvNT_6ParamsE --------------------------
	.section	.nv.info._ZN7cutlass13device_kernelINS_4conv6kernel13ConvUniversalINS1_16ConvProblemShapeILNS1_8OperatorE0ELi3EEENS1_10collective14CollectiveConvINS1_46MainloopSm90TmaGmmaWarpSpecializedImplicitGemmILS5_0ELi4ELi3EN4cute5tupleIJNSA_1CILi1EEESD_SD_EEENS1_36KernelImplicitTmaWarpSpecializedSm90ELi1EEENSB_IJNSC_ILi256EEENSC_ILi128EEENSB_IJNSC_ILi32EEEEEEEEENS_10tfloat32_tESM_NSA_8TiledMMAINSA_8MMA_AtomIJNSA_4SM904GMMA30MMA_64x128x8_F32TF32TF32_SS_TNILNSQ_7ScaleInE1ELSS_1EEEEEENSA_6LayoutISE_NSB_IJNSC_ILi0EEESW_SW_EEEEENSB_IJNSA_10UnderscoreESZ_SZ_EEEEENS7_6detail26Sm90ImplicitGemmTileTraitsINSA_20SM90_TMA_LOAD_IM2COLENSA_14ComposedLayoutINSA_7SwizzleILi3ELi4ELi3EEENSA_18smem_ptr_flag_bitsILi32EEENSV_INSB_IJNSB_IJNSC_ILi8EEESJ_EEENSB_IJSJ_SD_EEENSB_IJSD_NSC_ILi4EEEEEEEEENSB_IJNSB_IJSJ_SH_EEENSB_IJSD_SW_EEENSB_IJSW_NSC_ILi8192EEEEEEEEEEEEEvEENS13_INSA_13SM90_TMA_LOADENS15_IS17_S19_NSV_INSB_IJNSB_IJS1A_NSC_ILi16EEEEEES1C_S1E_EEENSB_IJS1G_S1H_NSB_IJSW_NSC_ILi4096EEEEEEEEEEEEEvEEEENS_8epilogue10collective6detail29Sm90TmaWarpSpecializedAdapterINS20_15DefaultEpilogueISM_NSB_IJNSB_IJllllEEESD_SW_EEES25_NS1Z_6thread17LinearCombinationISM_Li1EffLNS26_9ScaleType4KindE0ELNS_15FloatRoundStyleE2ESM_EENS_4gemm15EpilogueDefaultEEEEEvvEEEEvNT_6ParamsE,"",@"SHT_CUDA_INFO"
	.sectionflags	@""
	.align	4


	//----- nvinfo : EIATTR_CUDA_API_VERSION
	.align		4
        /*0000*/ 	.byte	0x04, 0x37
        /*0002*/ 	.short	(.L_18 - .L_17)
.L_17:
        /*0004*/ 	.word	0x00000082


	//----- nvinfo : EIATTR_KPARAM_INFO
	.align		4
.L_18:
        /*0008*/ 	.byte	0x04, 0x17
        /*000a*/ 	.short	(.L_20 - .L_19)
.L_19:
        /*000c*/ 	.word	0x00000000
        /*0010*/ 	.short	0x0000
        /*0012*/ 	.short	0x0070
        /*0014*/ 	.byte	0x00, 0xf0, 0x01, 0x10


	//----- nvinfo : EIATTR_SPARSE_MMA_MASK
	.align		4
.L_20:
        /*0018*/ 	.byte	0x03, 0x50
        /*001a*/ 	.short	0x0000


	//----- nvinfo : EIATTR_MAXREG_COUNT
	.align		4
        /*001c*/ 	.byte	0x03, 0x1b
        /*001e*/ 	.short	0x00ff


	//----- nvinfo : EIATTR_NUM_BARRIERS
	.align		4
        /*0020*/ 	.byte	0x02, 0x4c
        /*0022*/ 	.byte	0x01
	.zero		1


	//----- nvinfo : EIATTR_ANNOTATIONS
	.align		4
        /*0024*/ 	.byte	0x04, 0x55
        /*0026*/ 	.short	(.L_22 - .L_21)


	//   ....[0]....
.L_21:
        /*0028*/ 	.word	0x00000001
        /*002c*/ 	.byte	0x40, 0x07, 0x00, 0x00, 0x01, 0x00, 0x00, 0x00, 0x80, 0x07, 0x00, 0x00, 0x01, 0x00, 0x00, 0x00
        /* <DEDUP_REMOVED lines=368> */
        /*173c*/ 	.byte	0x60, 0x1a, 0x01, 0x00, 0x01, 0x00, 0x00, 0x00, 0x80, 0x1a, 0x01, 0x00


	//----- nvinfo : EIATTR_MERCURY_ISA_VERSION
	.align		4
.L_22:
        /*1748*/ 	.byte	0x03, 0x5f
        /*174a*/ 	.short	0x0101


	//----- nvinfo : EIATTR_COOP_GROUP_MASK_REGIDS
	.align		4
        /*174c*/ 	.byte	0x04, 0x29
        /*174e*/ 	.short	(.L_24 - .L_23)


	//   ....[0]....
.L_23:
        /*1750*/ 	.word	0xffffffff


	//   ....[1]....
        /*1754*/ 	.word	0xffffffff


	//   ....[2]....
        /*1758*/ 	.word	0xffffffff


	//----- nvinfo : EIATTR_COOP_GROUP_INSTR_OFFSETS
	.align		4
.L_24:
        /*175c*/ 	.byte	0x04, 0x28
        /*175e*/ 	.short	(.L_26 - .L_25)


	//   ....[0]....
.L_25:
        /*1760*/ 	.word	0x00000060


	//   ....[1]....
        /*1764*/ 	.word	0x00000090


	//   ....[2]....
        /*1768*/ 	.word	0x00000190


	//----- nvinfo : EIATTR_MBARRIER_INSTR_OFFSETS
	.align		4
.L_26:
        /*176c*/ 	.byte	0x04, 0x39
        /*176e*/ 	.short	(.L_28 - .L_27)


	//   ....[0]....
.L_27:
        /*1770*/ 	.word	0x000002e0
        /*1774*/ 	.word	0x000000ff
        /*1778*/ 	.word	0x00030000
        /*177c*/ 	.short	0x0100
        /*177e*/ 	.byte	0x0a
	.zero		1


	//   ....[1]....
        /*1780*/ 	.word	0x000002f0
        /*1784*/ 	.word	0x000000ff
        /*1788*/ 	.word	0x00030020
        /*178c*/ 	.short	0x0100
        /*178e*/ 	.byte	0x0a
	.zero		1


	//   ....[2]....
        /*1790*/ 	.word	0x00000300
        /*1794*/ 	.word	0x000000ff
        /*1798*/ 	.word	0x00030008
        /*179c*/ 	.short	0x0100
        /*179e*/ 	.byte	0x0a
	.zero		1


	//   ....[3]....
        /*17a0*/ 	.word	0x00000310
        /*17a4*/ 	.word	0x000000ff
        /*17a8*/ 	.word	0x00030028
        /*17ac*/ 	.short	0x0100
        /*17ae*/ 	.byte	0x0a
	.zero		1


	//   ....[4]....
        /*17b0*/ 	.word	0x00000320
        /*17b4*/ 	.word	0x000000ff
        /*17b8*/ 	.word	0x00030010
        /*17bc*/ 	.short	0x0100
        /*17be*/ 	.byte	0x0a
	.zero		1


	//   ....[5]....
        /*17c0*/ 	.word	0x00000330
        /*17c4*/ 	.word	0x000000ff
        /*17c8*/ 	.word	0x00030030
        /*17cc*/ 	.short	0x0100
        /*17ce*/ 	.byte	0x0a
	.zero		1


	//   ....[6]....
        /*17d0*/ 	.word	0x00000340
        /*17d4*/ 	.word	0x000000ff
        /*17d8*/ 	.word	0x00030018
        /*17dc*/ 	.short	0x0100
        /*17de*/ 	.byte	0x0a
	.zero		1


	//   ....[7]....
        /*17e0*/ 	.word	0x00000350
        /*17e4*/ 	.word	0x000000ff
        /*17e8*/ 	.word	0x00030038
        /*17ec*/ 	.short	0x0100
        /*17ee*/ 	.byte	0x0a
	.zero		1


	//   ....[8]....
        /*17f0*/ 	.word	0x00001220
        /*17f4*/ 	.word	0x00000003
        /*17f8*/ 	.word	0x00030000
        /*17fc*/ 	.short	0x010a
        /*17fe*/ 	.byte	0x3f
	.zero		1


	//   ....[9]....
        /*1800*/ 	.word	0x00003640
        /*1804*/ 	.word	0x00000000
        /*1808*/ 	.word	0x00030000
        /*180c*/ 	.short	0x010a
        /*180e*/ 	.byte	0x3f
	.zero		1


	//   ....[10]....
        /*1810*/ 	.word	0x00005ed0
        /*1814*/ 	.word	0x000000ff
        /*1818*/ 	.word	0x00000000
        /*181c*/ 	.short	0x0101
        /*181e*/ 	.byte	0x09
	.zero		1


	//   ....[11]....
        /*1820*/ 	.word	0x000060c0
        /*1824*/ 	.word	0x000000ff
        /*1828*/ 	.word	0x00000000
        /*182c*/ 	.short	0x0101
        /*182e*/ 	.byte	0x04
	.zero		1


	//   ....[12]....
        /*1830*/ 	.word	0x000166d0
        /*1834*/ 	.word	0x00000010
        /*1838*/ 	.word	0x00030020
        /*183c*/ 	.short	0x010a
        /*183e*/ 	.byte	0x3f
	.zero		1


	//   ....[13]....
        /*1840*/ 	.word	0x00016e90
        /*1844*/ 	.word	0x00000003
        /*1848*/ 	.word	0x00000000
        /*184c*/ 	.short	0x010a
        /*184e*/ 	.byte	0x3f
	.zero		1


	//   ....[14]....
        /*1850*/ 	.word	0x00016f60
        /*1854*/ 	.word	0x00000003
        /*1858*/ 	.word	0x00000000
        /*185c*/ 	.short	0x010a
        /*185e*/ 	.byte	0x3f
	.zero		1


	//   ....[15]....
        /*1860*/ 	.word	0x00017030
        /*1864*/ 	.word	0x00000003
        /*1868*/ 	.word	0x00000000
        /*186c*/ 	.short	0x010a
        /*186e*/ 	.byte	0x3f
	.zero		1


	//   ....[16]....
        /*1870*/ 	.word	0x00017100
        /*1874*/ 	.word	0x00000003
        /*1878*/ 	.word	0x00000000
        /*187c*/ 	.short	0x010a
        /*187e*/ 	.byte	0x3f
	.zero		1


	//----- nvinfo : EIATTR_NUM_MBARRIERS
	.align		4
.L_28:
        /*1880*/ 	.byte	0x03, 0x38
        /*1882*/ 	.short	0x0008


	//----- nvinfo : EIATTR_EXIT_INSTR_OFFSETS
	.align		4
        /*1884*/ 	.byte	0x04, 0x1c
        /*1886*/ 	.short	(.L_30 - .L_29)


	//   ....[0]....
.L_29:
        /*1888*/ 	.word	0x00000730


	//   ....[1]....
        /*188c*/ 	.word	0x00006300


	//   ....[2]....
        /*1890*/ 	.word	0x00011350


	//   ....[3]....
        /*1894*/ 	.word	0x00011390


	//   ....[4]....
        /*1898*/ 	.word	0x00016440


	//   ....[5]....
        /*189c*/ 	.word	0x00016480


	//   ....[6]....
        /*18a0*/ 	.word	0x000164a0


	//   ....[7]....
        /*18a4*/ 	.word	0x00016d60


	//   ....[8]....
        /*18a8*/ 	.word	0x00017130


	//----- nvinfo : EIATTR_MAX_THREADS
	.align		4
.L_30:
        /*18ac*/ 	.byte	0x04, 0x05
        /*18ae*/ 	.short	(.L_32 - .L_31)
.L_31:
        /*18b0*/ 	.word	0x00000100
        /*18b4*/ 	.word	0x00000001
        /*18b8*/ 	.word	0x00000001


	//----- nvinfo : EIATTR_CRS_STACK_SIZE
	.align		4
.L_32:
        /*18bc*/ 	.byte	0x04, 0x1e
        /*18be*/ 	.short	(.L_34 - .L_33)
.L_33:
        /*18c0*/ 	.word	0x00000000


	//----- nvinfo : EIATTR_CBANK_PARAM_SIZE
	.align		4
.L_34:
        /*18c4*/ 	.byte	0x03, 0x19
        /*18c6*/ 	.short	0x0470


	//----- nvinfo : EIATTR_PARAM_CBANK
	.align		4
        /*18c8*/ 	.byte	0x04, 0x0a
        /*18ca*/ 	.short	(.L_36 - .L_35)
	.align		4
.L_35:
        /*18cc*/ 	.word	index@(.nv.constant0._ZN7cutlass13device_kernelINS_4conv6kernel13ConvUniversalINS1_16ConvProblemShapeILNS1_8OperatorE0ELi3EEENS1_10collective14CollectiveConvINS1_46MainloopSm90TmaGmmaWarpSpecializedImplicitGemmILS5_0ELi4ELi3EN4cute5tupleIJNSA_1CILi1EEESD_SD_EEENS1_36KernelImplicitTmaWarpSpecializedSm90ELi1EEENSB_IJNSC_ILi256EEENSC_ILi128EEENSB_IJNSC_ILi32EEEEEEEEENS_10tfloat32_tESM_NSA_8TiledMMAINSA_8MMA_AtomIJNSA_4SM904GMMA30MMA_64x128x8_F32TF32TF32_SS_TNILNSQ_7ScaleInE1ELSS_1EEEEEENSA_6LayoutISE_NSB_IJNSC_ILi0EEESW_SW_EEEEENSB_IJNSA_10UnderscoreESZ_SZ_EEEEENS7_6detail26Sm90ImplicitGemmTileTraitsINSA_20SM90_TMA_LOAD_IM2COLENSA_14ComposedLayoutINSA_7SwizzleILi3ELi4ELi3EEENSA_18smem_ptr_flag_bitsILi32EEENSV_INSB_IJNSB_IJNSC_ILi8EEESJ_EEENSB_IJSJ_SD_EEENSB_IJSD_NSC_ILi4EEEEEEEEENSB_IJNSB_IJSJ_SH_EEENSB_IJSD_SW_EEENSB_IJSW_NSC_ILi8192EEEEEEEEEEEEEvEENS13_INSA_13SM90_TMA_LOADENS15_IS17_S19_NSV_INSB_IJNSB_IJS1A_NSC_ILi16EEEEEES1C_S1E_EEENSB_IJS1G_S1H_NSB_IJSW_NSC_ILi4096EEEEEEEEEEEEEvEEEENS_8epilogue10collective6detail29Sm90TmaWarpSpecializedAdapterINS20_15DefaultEpilogueISM_NSB_IJNSB_IJllllEEESD_SW_EEES25_NS1Z_6thread17LinearCombinationISM_Li1EffLNS26_9ScaleType4KindE0ELNS_15FloatRoundStyleE2ESM_EENS_4gemm15EpilogueDefaultEEEEEvvEEEEvNT_6ParamsE)
        /*18d0*/ 	.short	0x0210
        /*18d2*/ 	.short	0x0470


	//----- nvinfo : EIATTR_SW_WAR
	.align		4
.L_36:
        /*18d4*/ 	.byte	0x04, 0x36
        /*18d6*/ 	.short	(.L_38 - .L_37)
.L_37:
        /*18d8*/ 	.word	0x00000008
.L_38:


//--------------------- .nv.callgraph             --------------------------
	.section	.nv.callgraph,"",@"SHT_CUDA_CALLGRAPH"
	.align	4
	.sectionentsize	8
	.align		4
        /*0000*/ 	.word	0x00000000
	.align		4
        /*0004*/ 	.word	0xffffffff
	.align		4
        /*0008*/ 	.word	0x00000000
	.align		4
        /*000c*/ 	.word	0xfffffffe
	.align		4
        /*0010*/ 	.word	0x00000000
	.align		4
        /*0014*/ 	.word	0xfffffffd
	.align		4
        /*0018*/ 	.word	0x00000000
	.align		4
        /*001c*/ 	.word	0xfffffffc


//--------------------- .nv.constant4             --------------------------
	.section	.nv.constant4,"a",@progbits
	.align	8
	.align		8
.nv.constant4:
        /*0000*/ 	.dword	_ZN39_INTERNAL_cb843b5a_4_k_cu_2c879096_34214cuda3std3__45__cpo5beginE
	.align		8
        /*0008*/ 	.dword	_ZN39_INTERNAL_cb843b5a_4_k_cu_2c879096_34214cuda3std3__45__cpo3endE
	.align		8
        /*0010*/ 	.dword	_ZN39_INTERNAL_cb843b5a_4_k_cu_2c879096_34214cuda3std3__45__cpo6cbeginE
	.align		8
        /*0018*/ 	.dword	_ZN39_INTERNAL_cb843b5a_4_k_cu_2c879096_34214cuda3std3__45__cpo4cendE
	.align		8
        /*0020*/ 	.dword	_ZN39_INTERNAL_cb843b5a_4_k_cu_2c879096_34214cuda3std3__441_GLOBAL__N__cb843b5a_4_k_cu_2c879096_34216ignoreE
	.align		8
        /*0028*/ 	.dword	_ZN39_INTERNAL_cb843b5a_4_k_cu_2c879096_34214cuda3std3__419piecewise_constructE
	.align		8
        /*0030*/ 	.dword	_ZN39_INTERNAL_cb843b5a_4_k_cu_2c879096_34214cuda3std3__48in_placeE
	.align		8
        /*0038*/ 	.dword	_ZN39_INTERNAL_cb843b5a_4_k_cu_2c879096_34214cuda3std6ranges3__45__cpo4swapE
	.align		8
        /*0040*/ 	.dword	_ZN39_INTERNAL_cb843b5a_4_k_cu_2c879096_34214cuda3std6ranges3__45__cpo9iter_moveE
	.align		8
        /*0048*/ 	.dword	_ZN39_INTERNAL_cb843b5a_4_k_cu_2c879096_34214cute7productE
	.align		8
        /*0050*/ 	.dword	_ZN39_INTERNAL_cb843b5a_4_k_cu_2c879096_34214cute1_E


//--------------------- .text._ZN7cutlass13device_kernelINS_4conv6kernel13ConvUniversalINS1_16ConvProblemShapeILNS1_8OperatorE0ELi3EEENS1_10collective14CollectiveConvINS1_46MainloopSm90TmaGmmaWarpSpecializedImplicitGemmILS5_0ELi4ELi3EN4cute5tupleIJNSA_1CILi1EEESD_SD_EEENS1_36KernelImplicitTmaWarpSpecializedSm90ELi1EEENSB_IJNSC_ILi256EEENSC_ILi128EEENSB_IJNSC_ILi32EEEEEEEEENS_10tfloat32_tESM_NSA_8TiledMMAINSA_8MMA_AtomIJNSA_4SM904GMMA30MMA_64x128x8_F32TF32TF32_SS_TNILNSQ_7ScaleInE1ELSS_1EEEEEENSA_6LayoutISE_NSB_IJNSC_ILi0EEESW_SW_EEEEENSB_IJNSA_10UnderscoreESZ_SZ_EEEEENS7_6detail26Sm90ImplicitGemmTileTraitsINSA_20SM90_TMA_LOAD_IM2COLENSA_14ComposedLayoutINSA_7SwizzleILi3ELi4ELi3EEENSA_18smem_ptr_flag_bitsILi32EEENSV_INSB_IJNSB_IJNSC_ILi8EEESJ_EEENSB_IJSJ_SD_EEENSB_IJSD_NSC_ILi4EEEEEEEEENSB_IJNSB_IJSJ_SH_EEENSB_IJSD_SW_EEENSB_IJSW_NSC_ILi8192EEEEEEEEEEEEEvEENS13_INSA_13SM90_TMA_LOADENS15_IS17_S19_NSV_INSB_IJNSB_IJS1A_NSC_ILi16EEEEEES1C_S1E_EEENSB_IJS1G_S1H_NSB_IJSW_NSC_ILi4096EEEEEEEEEEEEEvEEEENS_8epilogue10collective6detail29Sm90TmaWarpSpecializedAdapterINS20_15DefaultEpilogueISM_NSB_IJNSB_IJllllEEESD_SW_EEES25_NS1Z_6thread17LinearCombinationISM_Li1EffLNS26_9ScaleType4KindE0ELNS_15FloatRoundStyleE2ESM_EENS_4gemm15EpilogueDefaultEEEEEvvEEEEvNT_6ParamsE --------------------------
	.section	.text._ZN7cutlass13device_kernelINS_4conv6kernel13ConvUniversalINS1_16ConvProblemShapeILNS1_8OperatorE0ELi3EEENS1_10collective14CollectiveConvINS1_46MainloopSm90TmaGmmaWarpSpecializedImplicitGemmILS5_0ELi4ELi3EN4cute5tupleIJNSA_1CILi1EEESD_SD_EEENS1_36KernelImplicitTmaWarpSpecializedSm90ELi1EEENSB_IJNSC_ILi256EEENSC_ILi128EEENSB_IJNSC_ILi32EEEEEEEEENS_10tfloat32_tESM_NSA_8TiledMMAINSA_8MMA_AtomIJNSA_4SM904GMMA30MMA_64x128x8_F32TF32TF32_SS_TNILNSQ_7ScaleInE1ELSS_1EEEEEENSA_6LayoutISE_NSB_IJNSC_ILi0EEESW_SW_EEEEENSB_IJNSA_10UnderscoreESZ_SZ_EEEEENS7_6detail26Sm90ImplicitGemmTileTraitsINSA_20SM90_TMA_LOAD_IM2COLENSA_14ComposedLayoutINSA_7SwizzleILi3ELi4ELi3EEENSA_18smem_ptr_flag_bitsILi32EEENSV_INSB_IJNSB_IJNSC_ILi8EEESJ_EEENSB_IJSJ_SD_EEENSB_IJSD_NSC_ILi4EEEEEEEEENSB_IJNSB_IJSJ_SH_EEENSB_IJSD_SW_EEENSB_IJSW_NSC_ILi8192EEEEEEEEEEEEEvEENS13_INSA_13SM90_TMA_LOADENS15_IS17_S19_NSV_INSB_IJNSB_IJS1A_NSC_ILi16EEEEEES1C_S1E_EEENSB_IJS1G_S1H_NSB_IJSW_NSC_ILi4096EEEEEEEEEEEEEvEEEENS_8epilogue10collective6detail29Sm90TmaWarpSpecializedAdapterINS20_15DefaultEpilogueISM_NSB_IJNSB_IJllllEEESD_SW_EEES25_NS1Z_6thread17LinearCombinationISM_Li1EffLNS26_9ScaleType4KindE0ELNS_15FloatRoundStyleE2ESM_EENS_4gemm15EpilogueDefaultEEEEEvvEEEEvNT_6ParamsE,"ax",@progbits
	.align	128
.text._ZN7cutlass13device_kernelINS_4conv6kernel13ConvUniversalINS1_16ConvProblemShapeILNS1_8OperatorE0ELi3EEENS1_10collective14CollectiveConvINS1_46MainloopSm90TmaGmmaWarpSpecializedImplicitGemmILS5_0ELi4ELi3EN4cute5tupleIJNSA_1CILi1EEESD_SD_EEENS1_36KernelImplicitTmaWarpSpecializedSm90ELi1EEENSB_IJNSC_ILi256EEENSC_ILi128EEENSB_IJNSC_ILi32EEEEEEEEENS_10tfloat32_tESM_NSA_8TiledMMAINSA_8MMA_AtomIJNSA_4SM904GMMA30MMA_64x128x8_F32TF32TF32_SS_TNILNSQ_7ScaleInE1ELSS_1EEEEEENSA_6LayoutISE_NSB_IJNSC_ILi0EEESW_SW_EEEEENSB_IJNSA_10UnderscoreESZ_SZ_EEEEENS7_6detail26Sm90ImplicitGemmTileTraitsINSA_20SM90_TMA_LOAD_IM2COLENSA_14ComposedLayoutINSA_7SwizzleILi3ELi4ELi3EEENSA_18smem_ptr_flag_bitsILi32EEENSV_INSB_IJNSB_IJNSC_ILi8EEESJ_EEENSB_IJSJ_SD_EEENSB_IJSD_NSC_ILi4EEEEEEEEENSB_IJNSB_IJSJ_SH_EEENSB_IJSD_SW_EEENSB_IJSW_NSC_ILi8192EEEEEEEEEEEEEvEENS13_INSA_13SM90_TMA_LOADENS15_IS17_S19_NSV_INSB_IJNSB_IJS1A_NSC_ILi16EEEEEES1C_S1E_EEENSB_IJS1G_S1H_NSB_IJSW_NSC_ILi4096EEEEEEEEEEEEEvEEEENS_8epilogue10collective6detail29Sm90TmaWarpSpecializedAdapterINS20_15DefaultEpilogueISM_NSB_IJNSB_IJllllEEESD_SW_EEES25_NS1Z_6thread17LinearCombinationISM_Li1EffLNS26_9ScaleType4KindE0ELNS_15FloatRoundStyleE2ESM_EENS_4gemm15EpilogueDefaultEEEEEvvEEEEvNT_6ParamsE:
        .type           _ZN7cutlass13device_kernelINS_4conv6kernel13ConvUniversalINS1_16ConvProblemShapeILNS1_8OperatorE0ELi3EEENS1_10collective14CollectiveConvINS1_46MainloopSm90TmaGmmaWarpSpecializedImplicitGemmILS5_0ELi4ELi3EN4cute5tupleIJNSA_1CILi1EEESD_SD_EEENS1_36KernelImplicitTmaWarpSpecializedSm90ELi1EEENSB_IJNSC_ILi256EEENSC_ILi128EEENSB_IJNSC_ILi32EEEEEEEEENS_10tfloat32_tESM_NSA_8TiledMMAINSA_8MMA_AtomIJNSA_4SM904GMMA30MMA_64x128x8_F32TF32TF32_SS_TNILNSQ_7ScaleInE1ELSS_1EEEEEENSA_6LayoutISE_NSB_IJNSC_ILi0EEESW_SW_EEEEENSB_IJNSA_10UnderscoreESZ_SZ_EEEEENS7_6detail26Sm90ImplicitGemmTileTraitsINSA_20SM90_TMA_LOAD_IM2COLENSA_14ComposedLayoutINSA_7SwizzleILi3ELi4ELi3EEENSA_18smem_ptr_flag_bitsILi32EEENSV_INSB_IJNSB_IJNSC_ILi8EEESJ_EEENSB_IJSJ_SD_EEENSB_IJSD_NSC_ILi4EEEEEEEEENSB_IJNSB_IJSJ_SH_EEENSB_IJSD_SW_EEENSB_IJSW_NSC_ILi8192EEEEEEEEEEEEEvEENS13_INSA_13SM90_TMA_LOADENS15_IS17_S19_NSV_INSB_IJNSB_IJS1A_NSC_ILi16EEEEEES1C_S1E_EEENSB_IJS1G_S1H_NSB_IJSW_NSC_ILi4096EEEEEEEEEEEEEvEEEENS_8epilogue10collective6detail29Sm90TmaWarpSpecializedAdapterINS20_15DefaultEpilogueISM_NSB_IJNSB_IJllllEEESD_SW_EEES25_NS1Z_6thread17LinearCombinationISM_Li1EffLNS26_9ScaleType4KindE0ELNS_15FloatRoundStyleE2ESM_EENS_4gemm15EpilogueDefaultEEEEEvvEEEEvNT_6ParamsE,@function
        .size           _ZN7cutlass13device_kernelINS_4conv6kernel13ConvUniversalINS1_16ConvProblemShapeILNS1_8OperatorE0ELi3EEENS1_10collective14CollectiveConvINS1_46MainloopSm90TmaGmmaWarpSpecializedImplicitGemmILS5_0ELi4ELi3EN4cute5tupleIJNSA_1CILi1EEESD_SD_EEENS1_36KernelImplicitTmaWarpSpecializedSm90ELi1EEENSB_IJNSC_ILi256EEENSC_ILi128EEENSB_IJNSC_ILi32EEEEEEEEENS_10tfloat32_tESM_NSA_8TiledMMAINSA_8MMA_AtomIJNSA_4SM904GMMA30MMA_64x128x8_F32TF32TF32_SS_TNILNSQ_7ScaleInE1ELSS_1EEEEEENSA_6LayoutISE_NSB_IJNSC_ILi0EEESW_SW_EEEEENSB_IJNSA_10UnderscoreESZ_SZ_EEEEENS7_6detail26Sm90ImplicitGemmTileTraitsINSA_20SM90_TMA_LOAD_IM2COLENSA_14ComposedLayoutINSA_7SwizzleILi3ELi4ELi3EEENSA_18smem_ptr_flag_bitsILi32EEENSV_INSB_IJNSB_IJNSC_ILi8EEESJ_EEENSB_IJSJ_SD_EEENSB_IJSD_NSC_ILi4EEEEEEEEENSB_IJNSB_IJSJ_SH_EEENSB_IJSD_SW_EEENSB_IJSW_NSC_ILi8192EEEEEEEEEEEEEvEENS13_INSA_13SM90_TMA_LOADENS15_IS17_S19_NSV_INSB_IJNSB_IJS1A_NSC_ILi16EEEEEES1C_S1E_EEENSB_IJS1G_S1H_NSB_IJSW_NSC_ILi4096EEEEEEEEEEEEEvEEEENS_8epilogue10collective6detail29Sm90TmaWarpSpecializedAdapterINS20_15DefaultEpilogueISM_NSB_IJNSB_IJllllEEESD_SW_EEES25_NS1Z_6thread17LinearCombinationISM_Li1EffLNS26_9ScaleType4KindE0ELNS_15FloatRoundStyleE2ESM_EENS_4gemm15EpilogueDefaultEEEEEvvEEEEvNT_6ParamsE,(.L_x_535 - _ZN7cutlass13device_kernelINS_4conv6kernel13ConvUniversalINS1_16ConvProblemShapeILNS1_8OperatorE0ELi3EEENS1_10collective14CollectiveConvINS1_46MainloopSm90TmaGmmaWarpSpecializedImplicitGemmILS5_0ELi4ELi3EN4cute5tupleIJNSA_1CILi1EEESD_SD_EEENS1_36KernelImplicitTmaWarpSpecializedSm90ELi1EEENSB_IJNSC_ILi256EEENSC_ILi128EEENSB_IJNSC_ILi32EEEEEEEEENS_10tfloat32_tESM_NSA_8TiledMMAINSA_8MMA_AtomIJNSA_4SM904GMMA30MMA_64x128x8_F32TF32TF32_SS_TNILNSQ_7ScaleInE1ELSS_1EEEEEENSA_6LayoutISE_NSB_IJNSC_ILi0EEESW_SW_EEEEENSB_IJNSA_10UnderscoreESZ_SZ_EEEEENS7_6detail26Sm90ImplicitGemmTileTraitsINSA_20SM90_TMA_LOAD_IM2COLENSA_14ComposedLayoutINSA_7SwizzleILi3ELi4ELi3EEENSA_18smem_ptr_flag_bitsILi32EEENSV_INSB_IJNSB_IJNSC_ILi8EEESJ_EEENSB_IJSJ_SD_EEENSB_IJSD_NSC_ILi4EEEEEEEEENSB_IJNSB_IJSJ_SH_EEENSB_IJSD_SW_EEENSB_IJSW_NSC_ILi8192EEEEEEEEEEEEEvEENS13_INSA_13SM90_TMA_LOADENS15_IS17_S19_NSV_INSB_IJNSB_IJS1A_NSC_ILi16EEEEEES1C_S1E_EEENSB_IJS1G_S1H_NSB_IJSW_NSC_ILi4096EEEEEEEEEEEEEvEEEENS_8epilogue10collective6detail29Sm90TmaWarpSpecializedAdapterINS20_15DefaultEpilogueISM_NSB_IJNSB_IJllllEEESD_SW_EEES25_NS1Z_6thread17LinearCombinationISM_Li1EffLNS26_9ScaleType4KindE0ELNS_15FloatRoundStyleE2ESM_EENS_4gemm15EpilogueDefaultEEEEEvvEEEEvNT_6ParamsE)
        .other          _ZN7cutlass13device_kernelINS_4conv6kernel13ConvUniversalINS1_16ConvProblemShapeILNS1_8OperatorE0ELi3EEENS1_10collective14CollectiveConvINS1_46MainloopSm90TmaGmmaWarpSpecializedImplicitGemmILS5_0ELi4ELi3EN4cute5tupleIJNSA_1CILi1EEESD_SD_EEENS1_36KernelImplicitTmaWarpSpecializedSm90ELi1EEENSB_IJNSC_ILi256EEENSC_ILi128EEENSB_IJNSC_ILi32EEEEEEEEENS_10tfloat32_tESM_NSA_8TiledMMAINSA_8MMA_AtomIJNSA_4SM904GMMA30MMA_64x128x8_F32TF32TF32_SS_TNILNSQ_7ScaleInE1ELSS_1EEEEEENSA_6LayoutISE_NSB_IJNSC_ILi0EEESW_SW_EEEEENSB_IJNSA_10UnderscoreESZ_SZ_EEEEENS7_6detail26Sm90ImplicitGemmTileTraitsINSA_20SM90_TMA_LOAD_IM2COLENSA_14ComposedLayoutINSA_7SwizzleILi3ELi4ELi3EEENSA_18smem_ptr_flag_bitsILi32EEENSV_INSB_IJNSB_IJNSC_ILi8EEESJ_EEENSB_IJSJ_SD_EEENSB_IJSD_NSC_ILi4EEEEEEEEENSB_IJNSB_IJSJ_SH_EEENSB_IJSD_SW_EEENSB_IJSW_NSC_ILi8192EEEEEEEEEEEEEvEENS13_INSA_13SM90_TMA_LOADENS15_IS17_S19_NSV_INSB_IJNSB_IJS1A_NSC_ILi16EEEEEES1C_S1E_EEENSB_IJS1G_S1H_NSB_IJSW_NSC_ILi4096EEEEEEEEEEEEEvEEEENS_8epilogue10collective6detail29Sm90TmaWarpSpecializedAdapterINS20_15DefaultEpilogueISM_NSB_IJNSB_IJllllEEESD_SW_EEES25_NS1Z_6thread17LinearCombinationISM_Li1EffLNS26_9ScaleType4KindE0ELNS_15FloatRoundStyleE2ESM_EENS_4gemm15EpilogueDefaultEEEEEvvEEEEvNT_6ParamsE,@"STO_CUDA_ENTRY STV_DEFAULT"
_ZN7cutlass13device_kernelINS_4conv6kernel13ConvUniversalINS1_16ConvProblemShapeILNS1_8OperatorE0ELi3EEENS1_10collective14CollectiveConvINS1_46MainloopSm90TmaGmmaWarpSpecializedImplicitGemmILS5_0ELi4ELi3EN4cute5tupleIJNSA_1CILi1EEESD_SD_EEENS1_36KernelImplicitTmaWarpSpecializedSm90ELi1EEENSB_IJNSC_ILi256EEENSC_ILi128EEENSB_IJNSC_ILi32EEEEEEEEENS_10tfloat32_tESM_NSA_8TiledMMAINSA_8MMA_AtomIJNSA_4SM904GMMA30MMA_64x128x8_F32TF32TF32_SS_TNILNSQ_7ScaleInE1ELSS_1EEEEEENSA_6LayoutISE_NSB_IJNSC_ILi0EEESW_SW_EEEEENSB_IJNSA_10UnderscoreESZ_SZ_EEEEENS7_6detail26Sm90ImplicitGemmTileTraitsINSA_20SM90_TMA_LOAD_IM2COLENSA_14ComposedLayoutINSA_7SwizzleILi3ELi4ELi3EEENSA_18smem_ptr_flag_bitsILi32EEENSV_INSB_IJNSB_IJNSC_ILi8EEESJ_EEENSB_IJSJ_SD_EEENSB_IJSD_NSC_ILi4EEEEEEEEENSB_IJNSB_IJSJ_SH_EEENSB_IJSD_SW_EEENSB_IJSW_NSC_ILi8192EEEEEEEEEEEEEvEENS13_INSA_13SM90_TMA_LOADENS15_IS17_S19_NSV_INSB_IJNSB_IJS1A_NSC_ILi16EEEEEES1C_S1E_EEENSB_IJS1G_S1H_NSB_IJSW_NSC_ILi4096EEEEEEEEEEEEEvEEEENS_8epilogue10collective6detail29Sm90TmaWarpSpecializedAdapterINS20_15DefaultEpilogueISM_NSB_IJNSB_IJllllEEESD_SW_EEES25_NS1Z_6thread17LinearCombinationISM_Li1EffLNS26_9ScaleType4KindE0ELNS_15FloatRoundStyleE2ESM_EENS_4gemm15EpilogueDefaultEEEEEvvEEEEvNT_6ParamsE:
[----:B------:R-:W0:Y:S01]  /*0000*/  LDC R1, c[0x0][0x28] ;  /* 0x00000a00ff017b82 */ /* 0x000e220000000800 */
[----:B------:R-:W1:Y:S01]  /*0010*/  S2R R4, SR_TID.X ;  /* 0x0000000000047919 */ /* 0x000e620000002100 */
[----:B------:R-:W-:Y:S01]  /*0020*/  ELECT P0, URZ, PT ;  /* 0x00000000003f782f */ /* 0x000fe20003800000 */
[----:B------:R-:W-:Y:S01]  /*0030*/  BSSY B0, `(.L_x_0) ;  /* 0x0000015000007945 */ /* 0x000fe20003800000 */
[----:B0-----:R-:W-:Y:S01]  /*0040*/  VIADD R1, R1, 0xfffffc18 ;  /* 0xfffffc1801017836 */ /* 0x001fe20000000000 */
[----:B-1----:R-:W-:-:S05]  /*0050*/  SHF.R.U32.HI R0, RZ, 0x5, R4 ;  /* 0x00000005ff007819 */ /* 0x002fca0000011604 */
[----:B------:R-:W0:Y:S02]  /*0060*/  SHFL.IDX PT, R2, R0, RZ, 0x1f ;  /* 0x00001fff00027589 */ /* 0x000e2400000e0000 */
[----:B0-----:R-:W-:Y:S02]  /*0070*/  R2UR UR4, R2 ;  /* 0x00000000020472ca */ /* 0x001fe400000e0000 */
[----:B------:R-:W-:-:S06]  /*0080*/  SHF.R.U32.HI R2, RZ, 0x7, R4 ;  /* 0x00000007ff027819 */ /* 0x000fcc0000011604 */
[----:B------:R-:W0:Y:S05]  /*0090*/  SHFL.IDX PT, R2, R2, RZ, 0x1f ;  /* 0x00001fff02027589 */ /* 0x000e2a00000e0000 */
[----:B------:R-:W-:Y:S02]  /*00a0*/  USHF.R.S32.HI UR5, URZ, 0x1f, UR4 ;  /* 0x0000001f3f057899 */ /* 0x000fe40008011404 */
[----:B------:R-:W-:Y:S02]  /*00b0*/  ISETP.NE.OR P0, PT, RZ, UR4, !P0 ;  /* 0x00000004ff007c0c */ /* 0x000fe4000c705670 */
[----:B------:R-:W-:-:S04]  /*00c0*/  ULEA.HI UR5, UR5, UR4, URZ, 0x2 ;  /* 0x0000000405057291 */ /* 0x000fc8000f8f103f */
[----:B------:R-:W-:-:S04]  /*00d0*/  ULOP3.LUT UR5, UR5, 0xfffffffc, URZ, 0xc0, !UPT ;  /* 0xfffffffc05057892 */ /* 0x000fc8000f8ec03f */
[----:B------:R-:W-:-:S03]  /*00e0*/  UIADD3 UR7, UR4, -UR5, URZ ;  /* 0x8000000504077290 */ /* 0x000fc6000fffe03f */
[----:B------:R-:W-:Y:S09]  /*00f0*/  @P0 BRA `(.L_x_1) ;  /* 0x0000000000200947 */ /* 0x000ff20003800000 */
[----:B------:R-:W-:Y:S02]  /*0100*/  ULDC.64 UR4, c[0x0][0x198] ;  /* 0x0000660000047ab9 */ /* 0x000fe40000000a00 */
[----:B------:R-:W-:Y:S02]  /*0110*/  UIADD3 UR8, UP0, UR4, 0xf0, URZ ;  /* 0x000000f004087890 */ /* 0x000fe4000ff1e03f */
[----:B------:R-:W-:Y:S02]  /*0120*/  UIADD3 UR4, UP1, UR4, 0x270, URZ ;  /* 0x0000027004047890 */ /* 0x000fe4000ff3e03f */
[----:B------:R-:W-:Y:S02]  /*0130*/  UIADD3.X UR9, URZ, UR5, URZ, UP0, !UPT ;  /* 0x000000053f097290 */ /* 0x000fe400087fe43f */
[----:B------:R-:W-:-:S07]  /*0140*/  UIADD3.X UR5, URZ, UR5, URZ, UP1, !UPT ;  /* 0x000000053f057290 */ /* 0x000fce0008ffe43f */
[----:B------:R1:W-:Y:S02]  /*0150*/  UTMACCTL.PF [UR8] ;  /* 0x00000000080079b9 */ /* 0x0003e40008040000 */
[----:B------:R1:W-:Y:S02]  /*0160*/  UTMACCTL.PF [UR4] ;  /* 0x00000000040079b9 */ /* 0x0003e40008040000 */
[----:B-1----:R-:W-:Y:S01]  /*0170*/  NOP ;  /* 0x0000000000007918 */ /* 0x002fe20000000000 */
.L_x_1:
[----:B------:R-:W-:Y:S05]  /*0180*/  BSYNC B0 ;  /* 0x0000000000007941 */ /* 0x000fea0003800000 */
.L_x_0:
[----:B------:R-:W1:Y:S01]  /*0190*/  SHFL.IDX PT, R0, R0, RZ, 0x1f ;  /* 0x00001fff00007589 */ /* 0x000e6200000e0000 */
[----:B0-----:R-:W-:-:S13]  /*01a0*/  R2UR UR12, R2 ;  /* 0x00000000020c72ca */ /* 0x001fda00000e0000 */
[----:B------:R-:W-:Y:S02]  /*01b0*/  ULOP3.LUT UP0, URZ, UR12, UR7, URZ, 0xfc, !UPT ;  /* 0x000000070c3f7292 */ /* 0x000fe4000f80fc3f */
[----:B------:R-:W-:Y:S02]  /*01c0*/  UISETP.NE.AND UP1, UPT, UR12, 0x1, UPT ;  /* 0x000000010c00788c */ /* 0x000fe4000bf25270 */
[----:B------:R-:W-:-:S04]  /*01d0*/  USEL UR6, URZ, 0x1, UP0 ;  /* 0x000000013f067887 */ /* 0x000fc80008000000 */
[----:B------:R-:W-:Y:S01]  /*01e0*/  USEL UR6, UR6, 0x2, UP1 ;  /* 0x0000000206067887 */ /* 0x000fe20008800000 */
[----:B-1----:R-:W-:-:S13]  /*01f0*/  ISETP.NE.AND P0, PT, R0, RZ, PT ;  /* 0x000000ff0000720c */ /* 0x002fda0003f05270 */
[----:B------:R-:W-:Y:S05]  /*0200*/  @P0 BRA `(.L_x_2) ;  /* 0x0000000000580947 */ /* 0x000fea0003800000 */
[----:B------:R-:W0:Y:S01]  /*0210*/  S2UR UR10, SR_CgaCtaId ;  /* 0x00000000000a79c3 */ /* 0x000e220000008800 */
[----:B------:R-:W-:Y:S01]  /*0220*/  UMOV UR4, 0x400 ;  /* 0x0000040000047882 */ /* 0x000fe20000000000 */
[----:B------:R-:W-:Y:S01]  /*0230*/  UMOV UR5, 0x1 ;  /* 0x0000000100057882 */ /* 0x000fe20000000000 */
[----:B------:R-:W-:Y:S01]  /*0240*/  UMOV UR8, 0x80 ;  /* 0x0000008000087882 */ /* 0x000fe20000000000 */
[----:B------:R-:W-:Y:S01]  /*0250*/  ELECT P0, URZ, PT ;  /* 0x00000000003f782f */ /* 0x000fe20003800000 */
[----:B------:R-:W-:-:S04]  /*0260*/  UIADD3 UR8, -UR8, 0x100000, URZ ;  /* 0x0010000008087890 */ /* 0x000fc8000fffe13f */
[----:B------:R-:W-:Y:S02]  /*0270*/  USHF.L.U32 UR9, UR8, 0xb, URZ ;  /* 0x0000000b08097899 */ /* 0x000fe4000800063f */
[----:B------:R-:W-:Y:S02]  /*0280*/  USHF.L.U32 UR8, UR8, 0x1, URZ ;  /* 0x0000000108087899 */ /* 0x000fe4000800063f */
[----:B0-----:R-:W-:Y:S02]  /*0290*/  ULEA UR10, UR10, UR4, 0x18 ;  /* 0x000000040a0a7291 */ /* 0x001fe4000f8ec03f */
[----:B------:R-:W-:-:S04]  /*02a0*/  UIADD3 UR4, -UR5, 0x100000, URZ ;  /* 0x0010000005047890 */ /* 0x000fc8000fffe13f */
[----:B------:R-:W-:Y:S02]  /*02b0*/  USHF.L.U32 UR5, UR4, 0xb, URZ ;  /* 0x0000000b04057899 */ /* 0x000fe4000800063f */
[----:B------:R-:W-:Y:S01]  /*02c0*/  USHF.L.U32 UR4, UR4, 0x1, URZ ;  /* 0x0000000104047899 */ /* 0x000fe2000800063f */
[----:B------:R-:W0:Y:S11]  /*02d0*/  FENCE.VIEW.ASYNC.S ;  /* 0x00000000000073c6 */ /* 0x000e360000000000 */
[----:B0-----:R0:W1:Y:S01]  /*02e0*/  SYNCS.EXCH.64 URZ, [UR10+0x30000], UR4 ;  /* 0x030000040a3f75b2 */ /* 0x0010620008000100 */
[----:B------:R0:W2:Y:S01]  /*02f0*/  SYNCS.EXCH.64 URZ, [UR10+0x30020], UR8 ;  /* 0x030020080a3f75b2 */ /* 0x0000a20008000100 */
[----:B------:R0:W3:Y:S01]  /*0300*/  SYNCS.EXCH.64 URZ, [UR10+0x30008], UR4 ;  /* 0x030008040a3f75b2 */ /* 0x0000e20008000100 */
[----:B------:R0:W4:Y:S01]  /*0310*/  SYNCS.EXCH.64 URZ, [UR10+0x30028], UR8 ;  /* 0x030028080a3f75b2 */ /* 0x0001220008000100 */
[----:B------:R0:W0:Y:S01]  /*0320*/  SYNCS.EXCH.64 URZ, [UR10+0x30010], UR4 ;  /* 0x030010040a3f75b2 */ /* 0x0000220008000100 */
[----:B------:R0:W0:Y:S01]  /*0330*/  SYNCS.EXCH.64 URZ, [UR10+0x30030], UR8 ;  /* 0x030030080a3f75b2 */ /* 0x0000220008000100 */
[----:B------:R0:W0:Y:S01]  /*0340*/  SYNCS.EXCH.64 URZ, [UR10+0x30018], UR4 ;  /* 0x030018040a3f75b2 */ /* 0x0000220008000100 */
[----:B------:R0:W0:Y:S01]  /*0350*/  SYNCS.EXCH.64 URZ, [UR10+0x30038], UR8 ;  /* 0x030038080a3f75b2 */ /* 0x0000220008000100 */
[----:B------:R-:W-:Y:S01]  /*0360*/  NOP ;  /* 0x0000000000007918 */ /* 0x000fe20000000000 */
.L_x_2:
[----:B0-----:R-:W-:Y:S01]  /*0370*/  ULDC.64 UR4, c[0x0][0x618] ;  /* 0x0001860000047ab9 */ /* 0x001fe20000000a00 */
[----:B------:R-:W-:Y:S01]  /*0380*/  NOP ;  /* 0x0000000000007918 */ /* 0x000fe20000000000 */
[----:B------:R-:W-:Y:S01]  /*0390*/  ISETP.NE.U32.AND P0, PT, RZ, UR4, PT ;  /* 0x00000004ff007c0c */ /* 0x000fe2000bf05070 */
[----:B------:R-:W-:Y:S01]  /*03a0*/  NOP ;  /* 0x0000000000007918 */ /* 0x000fe20000000000 */
[----:B------:R-:W-:Y:S01]  /*03b0*/  ULDC.64 UR20, c[0x0][0x208] ;  /* 0x0000820000147ab9 */ /* 0x000fe20000000a00 */
[----:B-1234-:R-:W-:Y:S01]  /*03c0*/  BAR.SYNC.DEFER_BLOCKING 0x0 ;  /* 0x0000000000007b1d */ /* 0x01efe20000010000 */
[----:B------:R-:W-:-:S13]  /*03d0*/  ISETP.NE.AND.EX P0, PT, RZ, UR5, PT, P0 ;  /* 0x00000005ff007c0c */ /* 0x000fda000bf05300 */
[----:B------:R-:W-:Y:S05]  /*03e0*/  @!P0 BRA `(.L_x_3) ;  /* 0x0000000000208947 */ /* 0x000fea0003800000 */
[----:B------:R-:W0:Y:S02]  /*03f0*/  LDC.64 R2, c[0x0][0x618] ;  /* 0x00018600ff027b82 */ /* 0x000e240000000a00 */
[----:B0-----:R-:W2:Y:S02]  /*0400*/  LDG.E.64 R2, desc[UR20][R2.64] ;  /* 0x0000001402027981 */ /* 0x001ea4000c1e1b00 */
[----:B--2---:R-:W-:-:S04]  /*0410*/  ISETP.NE.U32.AND P0, PT, R2, RZ, PT ;  /* 0x000000ff0200720c */ /* 0x004fc80003f05070 */
[----:B------:R-:W-:-:S13]  /*0420*/  ISETP.NE.AND.EX P0, PT, R3, RZ, PT, P0 ;  /* 0x000000ff0300720c */ /* 0x000fda0003f05300 */
[----:B------:R-:W-:Y:S05]  /*0430*/  @!P0 BRA `(.L_x_3) ;  /* 0x00000000000c8947 */ /* 0x000fea0003800000 */
[----:B------:R-:W2:Y:S02]  /*0440*/  LD.E R2, desc[UR20][R2.64] ;  /* 0x0000001402027980 */ /* 0x000ea4000c101900 */
[----:B--2---:R-:W-:Y:S01]  /*0450*/  R2UR UR11, R2 ;  /* 0x00000000020b72ca */ /* 0x004fe200000e0000 */
[----:B------:R-:W-:-:S14]  /*0460*/  BRA `(.L_x_4) ;  /* 0x0000000000247947 */ /* 0x000fdc0003800000 */
.L_x_3:
[----:B------:R-:W-:Y:S02]  /*0470*/  ULDC.64 UR4, c[0x0][0x608] ;  /* 0x0001820000047ab9 */ /* 0x000fe40000000a00 */
[----:B------:R-:W-:-:S04]  /*0480*/  ISETP.NE.U32.AND P0, PT, RZ, UR4, PT ;  /* 0x00000004ff007c0c */ /* 0x000fc8000bf05070 */
[----:B------:R-:W-:-:S13]  /*0490*/  ISETP.NE.AND.EX P0, PT, RZ, UR5, PT, P0 ;  /* 0x00000005ff007c0c */ /* 0x000fda000bf05300 */
[----:B------:R-:W-:Y:S05]  /*04a0*/  @!P0 BRA `(.L_x_5) ;  /* 0x0000000000108947 */ /* 0x000fea0003800000 */
[----:B------:R-:W0:Y:S02]  /*04b0*/  LDC.64 R2, c[0x0][0x608] ;  /* 0x00018200ff027b82 */ /* 0x000e240000000a00 */
[----:B0-----:R-:W2:Y:S02]  /*04c0*/  LDG.E R2, desc[UR20][R2.64] ;  /* 0x0000001402027981 */ /* 0x001ea4000c1e1900 */
[----:B--2---:R-:W-:Y:S01]  /*04d0*/  R2UR UR11, R2 ;  /* 0x00000000020b72ca */ /* 0x004fe200000e0000 */
[----:B------:R-:W-:-:S14]  /*04e0*/  BRA `(.L_x_4) ;  /* 0x0000000000047947 */ /* 0x000fdc0003800000 */
.L_x_5:
[----:B------:R-:W-:-:S05]  /*04f0*/  ULDC UR11, c[0x0][0x600] ;  /* 0x00018000000b7ab9 */ /* 0x000fca0000000800 */
.L_x_4:
[----:B------:R-:W-:Y:S02]  /*0500*/  ULDC.64 UR4, c[0x0][0x620] ;  /* 0x0001880000047ab9 */ /* 0x000fe40000000a00 */
[----:B------:R-:W-:-:S04]  /*0510*/  ISETP.NE.U32.AND P0, PT, RZ, UR4, PT ;  /* 0x00000004ff007c0c */ /* 0x000fc8000bf05070 */
        /* <DEDUP_REMOVED lines=10> */
.L_x_6:
        /* <DEDUP_REMOVED lines=8> */
.L_x_8:
[----:B------:R-:W-:-:S05]  /*0640*/  ULDC UR22, c[0x0][0x604] ;  /* 0x0001810000167ab9 */ /* 0x000fca0000000800 */
.L_x_7:
[----:B------:R-:W-:Y:S01]  /*0650*/  ULDC UR4, c[0x0][0x3dc] ;  /* 0x0000f70000047ab9 */ /* 0x000fe20000000800 */
[----:B------:R-:W-:Y:S01]  /*0660*/  ISETP.NE.AND P0, PT, RZ, UR12, PT ;  /* 0x0000000cff007c0c */ /* 0x000fe2000bf05270 */
[----:B------:R-:W-:Y:S01]  /*0670*/  UIADD3 UR4, UR4, 0x1f, URZ ;  /* 0x0000001f04047890 */ /* 0x000fe2000fffe03f */
[----:B------:R-:W-:-:S03]  /*0680*/  ULDC.64 UR8, c[0x0][0x3e0] ;  /* 0x0000f80000087ab9 */ /* 0x000fc60000000a00 */
[----:B------:R-:W-:Y:S02]  /*0690*/  USHF.R.S32.HI UR5, URZ, 0x1f, UR4 ;  /* 0x0000001f3f057899 */ /* 0x000fe40008011404 */
[----:B------:R-:W-:Y:S02]  /*06a0*/  UIMAD UR8, UR9, UR8, URZ ;  /* 0x00000008090872a4 */ /* 0x000fe4000f8e023f */
[----:B------:R-:W-:-:S03]  /*06b0*/  ULEA.HI UR4, UR5, UR4, URZ, 0x5 ;  /* 0x0000000405047291 */ /* 0x000fc6000f8f283f */
[----:B------:R-:W-:Y:S01]  /*06c0*/  ULDC UR5, c[0x0][0x3e8] ;  /* 0x0000fa0000057ab9 */ /* 0x000fe20000000800 */
[----:B------:R-:W-:Y:S02]  /*06d0*/  USHF.R.S32.HI UR4, URZ, 0x5, UR4 ;  /* 0x000000053f047899 */ /* 0x000fe40008011404 */
[----:B------:R-:W-:-:S04]  /*06e0*/  UIMAD UR5, UR8, UR5, URZ ;  /* 0x00000005080572a4 */ /* 0x000fc8000f8e023f */
[----:B------:R-:W-:Y:S01]  /*06f0*/  UIMAD UR5, UR4, UR5, URZ ;  /* 0x00000005040572a4 */ /* 0x000fe2000f8e023f */
[----:B------:R-:W-:Y:S11]  /*0700*/  @!P0 BRA `(.L_x_9) ;  /* 0x0000015c00608947 */ /* 0x000ff60003800000 */
[----:B------:R-:W-:-:S06]  /*0710*/  UISETP.NE.AND UP0, UPT, UR12, 0x1, UPT ;  /* 0x000000010c00788c */ /* 0x000fcc000bf05270 */
[----:B------:R-:W-:-:S13]  /*0720*/  PLOP3.LUT P0, PT, PT, PT, UP0, 0x80, 0x0 ;  /* 0x000000000000781c */ /* 0x000fda0003f0f008 */
[----:B------:R-:W-:Y:S05]  /*0730*/  @P0 EXIT ;  /* 0x000000000000094d */ /* 0x000fea0003800000 */
[----:B------:R0:W-:Y:S01]  /*0740*/  STL [R1], RZ ;  /* 0x000000ff01007387 */ /* 0x0001e20000100800 */
[----:B------:R-:W-:Y:S01]  /*0750*/  UISETP.GE.AND UP0, UPT, UR5, 0x1, UPT ;  /* 0x000000010500788c */ /* 0x000fe2000bf06270 */
[----:B------:R-:W-:Y:S01]  /*0760*/  CS2R R86, SRZ ;  /* 0x0000000000567805 */ /* 0x000fe2000001ff00 */
[----:B------:R-:W-:Y:S01]  /*0770*/  UMOV UR4, URZ ;  /* 0x0000003f00047c82 */ /* 0x000fe20008000000 */
[----:B------:R0:W-:Y:S01]  /*0780*/  STL [R1+0x4], RZ ;  /* 0x000004ff01007387 */ /* 0x0001e20000100800 */
[----:B------:R-:W-:Y:S02]  /*0790*/  CS2R R152, SRZ ;  /* 0x0000000000987805 */ /* 0x000fe4000001ff00 */
[----:B------:R-:W-:Y:S02]  /*07a0*/  CS2R R154, SRZ ;  /* 0x00000000009a7805 */ /* 0x000fe4000001ff00 */
[----:B------:R-:W-:Y:S01]  /*07b0*/  PLOP3.LUT P0, PT, PT, PT, UP0, 0x80, 0x0 ;  /* 0x000000000000781c */ /* 0x000fe20003f0f008 */
[----:B------:R0:W-:Y:S01]  /*07c0*/  STL [R1+0x8], RZ ;  /* 0x000008ff01007387 */ /* 0x0001e20000100800 */
[----:B------:R-:W-:-:S02]  /*07d0*/  CS2R R156, SRZ ;  /* 0x00000000009c7805 */ /* 0x000fc4000001ff00 */
[----:B------:R-:W-:Y:S02]  /*07e0*/  CS2R R158, SRZ ;  /* 0x00000000009e7805 */ /* 0x000fe4000001ff00 */
[----:B------:R-:W-:Y:S01]  /*07f0*/  CS2R R160, SRZ ;  /* 0x0000000000a07805 */ /* 0x000fe2000001ff00 */
[----:B------:R0:W-:Y:S01]  /*0800*/  STL [R1+0xc], RZ ;  /* 0x00000cff01007387 */ /* 0x0001e20000100800 */
[----:B------:R-:W-:Y:S02]  /*0810*/  CS2R R162, SRZ ;  /* 0x0000000000a27805 */ /* 0x000fe4000001ff00 */
[----:B------:R-:W-:Y:S02]  /*0820*/  CS2R R164, SRZ ;  /* 0x0000000000a47805 */ /* 0x000fe4000001ff00 */
[----:B------:R-:W-:Y:S01]  /*0830*/  CS2R R166, SRZ ;  /* 0x0000000000a67805 */ /* 0x000fe2000001ff00 */
        /* <DEDUP_REMOVED lines=116> */
[----:B------:R0:W-:Y:S04]  /*0f80*/  STL [R1+0x84], RZ ;  /* 0x000084ff01007387 */ /* 0x0001e80000100800 */
        /* <DEDUP_REMOVED lines=29> */
[----:B------:R0:W-:Y:S01]  /*1160*/  STL [R1+0xfc], RZ ;  /* 0x0000fcff01007387 */ /* 0x0001e20000100800 */
[----:B------:R-:W-:Y:S05]  /*1170*/  @!P0 BRA `(.L_x_10) ;  /* 0x0000002000dc8947 */ /* 0x000fea0003800000 */
[----:B------:R-:W-:-:S04]  /*1180*/  ULOP3.LUT UR4, UR6, 0x1, URZ, 0xfc, !UPT ;  /* 0x0000000106047892 */ /* 0x000fc8000f8efc3f */
[----:B------:R-:W-:-:S06]  /*1190*/  UISETP.NE.AND UP0, UPT, UR4, 0x3, UPT ;  /* 0x000000030400788c */ /* 0x000fcc000bf05270 */
[----:B------:R-:W-:-:S13]  /*11a0*/  PLOP3.LUT P1, PT, PT, PT, UP0, 0x80, 0x0 ;  /* 0x000000000000781c */ /* 0x000fda0003f2f008 */
[----:B------:R-:W-:Y:S05]  /*11b0*/  @!P1 BRA `(.L_x_11) ;  /* 0x0000000000049947 */ /* 0x000fea0003800000 */
[----:B------:R-:W-:Y:S01]  /*11c0*/  BPT.TRAP 0x1 ;  /* 0x000000040000795c */ /* 0x000fe20000300000 */
.L_x_11:
[----:B------:R-:W1:Y:S01]  /*11d0*/  S2UR UR7, SR_CgaCtaId ;  /* 0x00000000000779c3 */ /* 0x000e620000008800 */
[----:B------:R-:W-:Y:S01]  /*11e0*/  SHF.L.U32 R0, RZ, 0x1f, RZ ;  /* 0x0000001fff007819 */ /* 0x000fe200000006ff */
[----:B------:R-:W-:Y:S02]  /*11f0*/  UMOV UR4, 0x400 ;  /* 0x0000040000047882 */ /* 0x000fe40000000000 */
[----:B-1----:R-:W-:-:S12]  /*1200*/  ULEA UR4, UR7, UR4, 0x18 ;  /* 0x0000000407047291 */ /* 0x002fd8000f8ec03f */
.L_x_12:
[----:B-1----:R-:W-:-:S04]  /*1210*/  IMAD.U32 R3, RZ, RZ, UR4 ;  /* 0x00000004ff037e24 */ /* 0x002fc8000f8e00ff */
[----:B------:R1:W2:Y:S03]  /*1220*/  SYNCS.PHASECHK.TRANS64.TRYWAIT P1, [R3+URZ+0x30000], R0 ;  /* 0x03000000030075a7 */ /* 0x0002a6000802017f */
[----:B--2---:R-:W-:Y:S05]  /*1230*/  @!P1 NANOSLEEP.SYNCS 0x989680 ;  /* 0x009896800000995d */ /* 0x004fea0003900000 */
[----:B------:R-:W2:Y:S02]  /*1240*/  @!P1 SYNCS.PHASECHK.TRANS64 P1, [R3+URZ+0x30000], R0 ;  /* 0x03000000030095a7 */ /* 0x000ea4000802007f */
[----:B--2---:R-:W-:Y:S05]  /*1250*/  @!P1 BRA `(.L_x_12) ;  /* 0xfffffffc00ec9947 */ /* 0x004fea000383ffff */
[----:B------:R-:W-:Y:S01]  /*1260*/  UIADD3 UR7, UR4, 0x20000, URZ ;  /* 0x0002000004077890 */ /* 0x000fe2000fffe03f */
[----:B------:R-:W-:Y:S01]  /*1270*/  WARPGROUP.ARRIVE ;  /* 0x00000000000079c5 */ /* 0x000fe20000000000 */
[----:B------:R-:W-:Y:S02]  /*1280*/  USHF.R.U32.HI UR4, URZ, 0x4, UR4 ;  /* 0x000000043f047899 */ /* 0x000fe40008011604 */
[----:B------:R-:W-:Y:S02]  /*1290*/  USHF.R.U32.HI UR7, URZ, 0x4, UR7 ;  /* 0x000000043f077899 */ /* 0x000fe40008011607 */
[----:B------:R-:W-:Y:S02]  /*12a0*/  ULOP3.LUT UR4, UR4, 0x3fff, URZ, 0xc0, !UPT ;  /* 0x00003fff04047892 */ /* 0x000fe4000f8ec03f */
[----:B------:R-:W-:Y:S02]  /*12b0*/  ULOP3.LUT UR7, UR7, 0x3fff, URZ, 0xc0, !UPT ;  /* 0x00003fff07077892 */ /* 0x000fe4000f8ec03f */
[----:B------:R-:W-:-:S02]  /*12c0*/  ULOP3.LUT UR4, UR4, 0x10000, URZ, 0xfc, !UPT ;  /* 0x0001000004047892 */ /* 0x000fc4000f8efc3f */
[----:B------:R-:W-:Y:S01]  /*12d0*/  ULOP3.LUT UR8, UR7, 0x10000, URZ, 0xfc, !UPT ;  /* 0x0001000007087892 */ /* 0x000fe2000f8efc3f */
[----:B------:R-:W-:Y:S01]  /*12e0*/  UMOV UR13, 0x40000040 ;  /* 0x40000040000d7882 */ /* 0x000fe20000000000 */
[----:B------:R-:W-:-:S03]  /*12f0*/  UMOV UR15, 0x40000040 ;  /* 0x40000040000f7882 */ /* 0x000fc60000000000 */
[----:B------:R-:W-:Y:S02]  /*1300*/  UMOV UR12, UR4 ;  /* 0x00000004000c7c82 */ /* 0x000fe40008000000 */
[----:B------:R-:W-:Y:S02]  /*1310*/  UMOV UR14, UR8 ;  /* 0x00000008000e7c82 */ /* 0x000fe40008000000 */
[----:B------:R-:W-:Y:S01]  /*1320*/  HGMMA.64x128x8.F32.TF32 R68, gdesc[UR12], RZ, !UPT, gsb0 ;  /* 0x05e000000c4479f0 */ /* 0x000fe2000c0028ff */
[----:B------:R-:W-:Y:S01]  /*1330*/  UIADD3 UR12, UR4, 0x200, URZ ;  /* 0x00000200040c7890 */ /* 0x000fe2000fffe03f */
[----:B------:R-:W-:Y:S01]  /*1340*/  UMOV UR13, 0x40000040 ;  /* 0x40000040000d7882 */ /* 0x000fe20000000000 */
[----:B------:R-:W-:Y:S02]  /*1350*/  WARPGROUP.DEPBAR.LE gsb0, 0x0 ;  /* 0x00008000000079c5 */ /* 0x000fe40000010000 */
[----:B------:R-:W-:Y:S01]  /*1360*/  WARPGROUP.ARRIVE ;  /* 0x00000000000079c5 */ /* 0x000fe20000000000 */
[----:B------:R-:W-:-:S02]  /*1370*/  IMAD.MOV.U32 R44, RZ, RZ, R88 ;  /* 0x000000ffff2c7224 */ /* 0x000fc400078e0058 */
[----:B------:R-:W-:Y:S02]  /*1380*/  IMAD.MOV.U32 R43, RZ, RZ, R89 ;  /* 0x000000ffff2b7224 */ /* 0x000fe400078e0059 */
[----:B------:R-:W-:Y:S02]  /*1390*/  IMAD.MOV.U32 R42, RZ, RZ, R90 ;  /* 0x000000ffff2a7224 */ /* 0x000fe400078e005a */
[----:B------:R-:W-:Y:S01]  /*13a0*/  HGMMA.64x128x8.F32.TF32 R152, gdesc[UR12], RZ, !UPT, gsb0 ;  /* 0x05e000000c9879f0 */ /* 0x000fe2000c0028ff */
[----:B------:R-:W-:Y:S01]  /*13b0*/  UIADD3 UR12, UR4, 0x400, URZ ;  /* 0x00000400040c7890 */ /* 0x000fe2000fffe03f */
[----:B------:R-:W-:Y:S01]  /*13c0*/  IMAD.MOV.U32 R41, RZ, RZ, R91 ;  /* 0x000000ffff297224 */ /* 0x000fe200078e005b */
[----:B------:R-:W-:Y:S01]  /*13d0*/  UMOV UR13, 0x40000040 ;  /* 0x40000040000d7882 */ /* 0x000fe20000000000 */
[----:B------:R-:W-:Y:S02]  /*13e0*/  IMAD.MOV.U32 R40, RZ, RZ, R92 ;  /* 0x000000ffff287224 */ /* 0x000fe400078e005c */
[----:B------:R-:W-:-:S02]  /*13f0*/  IMAD.MOV.U32 R39, RZ, RZ, R93 ;  /* 0x000000ffff277224 */ /* 0x000fc400078e005d */
[----:B------:R-:W-:Y:S02]  /*1400*/  IMAD.MOV.U32 R38, RZ, RZ, R94 ;  /* 0x000000ffff267224 */ /* 0x000fe400078e005e */
[----:B------:R-:W-:Y:S02]  /*1410*/  IMAD.MOV.U32 R37, RZ, RZ, R95 ;  /* 0x000000ffff257224 */ /* 0x000fe400078e005f */
[----:B------:R-:W-:Y:S02]  /*1420*/  IMAD.MOV.U32 R36, RZ, RZ, R96 ;  /* 0x000000ffff247224 */ /* 0x000fe400078e0060 */
[----:B------:R-:W-:Y:S02]  /*1430*/  IMAD.MOV.U32 R35, RZ, RZ, R97 ;  /* 0x000000ffff237224 */ /* 0x000fe400078e0061 */
        /* <DEDUP_REMOVED lines=31> */
[----:B-1----:R-:W-:-:S02]  /*1630*/  IMAD.MOV.U32 R3, RZ, RZ, R129 ;  /* 0x000000ffff037224 */ /* 0x002fc400078e0081 */
        /* <DEDUP_REMOVED lines=26> */
[----:B------:R-:W-:Y:S01]  /*17e0*/  IMAD.MOV.U32 R220, RZ, RZ, R32 ;  /* 0x000000ffffdc7224 */ /* 0x000fe200078e0020 */
[----:B------:R-:W-:Y:S02]  /*17f0*/  WARPGROUP.DEPBAR.LE gsb0, 0x0 ;  /* 0x00008000000079c5 */ /* 0x000fe40000010000 */
[----:B------:R-:W-:Y:S01]  /*1800*/  WARPGROUP.ARRIVE ;  /* 0x00000000000079c5 */ /* 0x000fe20000000000 */
[----:B------:R1:W-:Y:S01]  /*1810*/  STL.64 [R1+0x2d8], R214 ;  /* 0x0002d8d601007387 */ /* 0x0003e20000100a00 */
[----:B------:R-:W-:Y:S02]  /*1820*/  IMAD.MOV.U32 R221, RZ, RZ, R31 ;  /* 0x000000ffffdd7224 */ /* 0x000fe400078e001f */
[----:B------:R-:W-:Y:S01]  /*1830*/  IMAD.MOV.U32 R222, RZ, RZ, R30 ;  /* 0x000000ffffde7224 */ /* 0x000fe200078e001e */
[----:B------:R2:W-:Y:S01]  /*1840*/  STL.64 [R1+0x2d0], R212 ;  /* 0x0002d0d401007387 */ /* 0x0005e20000100a00 */
[----:B------:R-:W-:Y:S01]  /*1850*/  HGMMA.64x128x8.F32.TF32 R88, gdesc[UR12], RZ, !UPT, gsb0 ;  /* 0x05e000000c5879f0 */ /* 0x000fe2000c0028ff */
[----:B------:R-:W-:Y:S01]  /*1860*/  UIADD3 UR12, UR4, 0x600, URZ ;  /* 0x00000600040c7890 */ /* 0x000fe2000fffe03f */
[----:B------:R-:W-:Y:S01]  /*1870*/  IMAD.MOV.U32 R223, RZ, RZ, R29 ;  /* 0x000000ffffdf7224 */ /* 0x000fe200078e001d */
[----:B------:R3:W-:Y:S01]  /*1880*/  STL.64 [R1+0x2c8], R210 ;  /* 0x0002c8d201007387 */ /* 0x0007e20000100a00 */
[----:B------:R-:W-:Y:S01]  /*1890*/  IMAD.MOV.U32 R224, RZ, RZ, R28 ;  /* 0x000000ffffe07224 */ /* 0x000fe200078e001c */
[----:B------:R-:W-:Y:S01]  /*18a0*/  UMOV UR13, 0x40000040 ;  /* 0x40000040000d7882 */ /* 0x000fe20000000000 */
[----:B------:R-:W-:Y:S01]  /*18b0*/  IMAD.MOV.U32 R225, RZ, RZ, R27 ;  /* 0x000000ffffe17224 */ /* 0x000fe200078e001b */
[----:B------:R4:W-:Y:S01]  /*18c0*/  STL.64 [R1+0x2c0], R208 ;  /* 0x0002c0d001007387 */ /* 0x0009e20000100a00 */
[----:B-1----:R-:W-:-:S02]  /*18d0*/  IMAD.MOV.U32 R214, RZ, RZ, R38 ;  /* 0x000000ffffd67224 */ /* 0x002fc400078e0026 */
[----:B------:R-:W-:Y:S01]  /*18e0*/  IMAD.MOV.U32 R215, RZ, RZ, R37 ;  /* 0x000000ffffd77224 */ /* 0x000fe200078e0025 */
[----:B------:R1:W-:Y:S01]  /*18f0*/  STL.64 [R1+0x2b8], R206 ;  /* 0x0002b8ce01007387 */ /* 0x0003e20000100a00 */
[----:B--2---:R-:W-:Y:S02]  /*1900*/  IMAD.MOV.U32 R212, RZ, RZ, R40 ;  /* 0x000000ffffd47224 */ /* 0x004fe400078e0028 */
[----:B------:R-:W-:Y:S01]  /*1910*/  IMAD.MOV.U32 R213, RZ, RZ, R39 ;  /* 0x000000ffffd57224 */ /* 0x000fe200078e0027 */
[----:B------:R2:W-:Y:S01]  /*1920*/  STL.64 [R1+0x2b0], R204 ;  /* 0x0002b0cc01007387 */ /* 0x0005e20000100a00 */
[----:B---3--:R-:W-:Y:S02]  /*1930*/  IMAD.MOV.U32 R210, RZ, RZ, R42 ;  /* 0x000000ffffd27224 */ /* 0x008fe400078e002a */
[----:B------:R-:W-:Y:S01]  /*1940*/  IMAD.MOV.U32 R211, RZ, RZ, R41 ;  /* 0x000000ffffd37224 */ /* 0x000fe200078e0029 */
[----:B------:R3:W-:Y:S01]  /*1950*/  STL.64 [R1+0x2a8], R202 ;  /* 0x0002a8ca01007387 */ /* 0x0007e20000100a00 */
[----:B----4-:R-:W-:Y:S01]  /*1960*/  MOV R208, R44 ;  /* 0x0000002c00d07202 */ /* 0x010fe20000000f00 */
[----:B------:R-:W-:-:S02]  /*1970*/  IMAD.MOV.U32 R209, RZ, RZ, R43 ;  /* 0x000000ffffd17224 */ /* 0x000fc400078e002b */
[----:B------:R4:W-:Y:S01]  /*1980*/  STL.64 [R1+0x2a0], R200 ;  /* 0x0002a0c801007387 */ /* 0x0009e20000100a00 */
[----:B-1----:R-:W-:Y:S02]  /*1990*/  IMAD.MOV.U32 R206, RZ, RZ, R46 ;  /* 0x000000ffffce7224 */ /* 0x002fe400078e002e */
        /* <DEDUP_REMOVED lines=8> */
[----:B----4-:R-:W-:-:S02]  /*1a20*/  IMAD.MOV.U32 R200, RZ, RZ, R52 ;  /* 0x000000ffffc87224 */ /* 0x010fc400078e0034 */
[----:B------:R-:W-:Y:S01]  /*1a30*/  IMAD.MOV.U32 R201, RZ, RZ, R51 ;  /* 0x000000ffffc97224 */ /* 0x000fe200078e0033 */
[----:B------:R4:W-:Y:S01]  /*1a40*/  STL.64 [R1+0x280], R192 ;  /* 0x000280c001007387 */ /* 0x0009e20000100a00 */
[----:B-1----:R-:W-:Y:S02]  /*1a50*/  IMAD.MOV.U32 R198, RZ, RZ, R54 ;  /* 0x000000ffffc67224 */ /* 0x002fe400078e0036 */
[----:B------:R-:W-:Y:S01]  /*1a60*/  IMAD.MOV.U32 R199, RZ, RZ, R53 ;  /* 0x000000ffffc77224 */ /* 0x000fe200078e0035 */
[----:B------:R1:W-:Y:S01]  /*1a70*/  STL.64 [R1+0x278], R190 ;  /* 0x000278be01007387 */ /* 0x0003e20000100a00 */
[----:B--2---:R-:W-:Y:S02]  /*1a80*/  IMAD.MOV.U32 R196, RZ, RZ, R56 ;  /* 0x000000ffffc47224 */ /* 0x004fe400078e0038 */
[----:B------:R-:W-:Y:S01]  /*1a90*/  IMAD.MOV.U32 R197, RZ, RZ, R55 ;  /* 0x000000ffffc57224 */ /* 0x000fe200078e0037 */
[----:B------:R2:W-:Y:S01]  /*1aa0*/  STL.64 [R1+0x270], R188 ;  /* 0x000270bc01007387 */ /* 0x0005e20000100a00 */
[----:B---3--:R-:W-:-:S02]  /*1ab0*/  IMAD.MOV.U32 R194, RZ, RZ, R58 ;  /* 0x000000ffffc27224 */ /* 0x008fc400078e003a */
[----:B------:R-:W-:Y:S02]  /*1ac0*/  IMAD.MOV.U32 R195, RZ, RZ, R57 ;  /* 0x000000ffffc37224 */ /* 0x000fe400078e0039 */
[----:B----4-:R-:W-:Y:S02]  /*1ad0*/  IMAD.MOV.U32 R192, RZ, RZ, R60 ;  /* 0x000000ffffc07224 */ /* 0x010fe400078e003c */
[----:B------:R-:W-:Y:S02]  /*1ae0*/  IMAD.MOV.U32 R193, RZ, RZ, R59 ;  /* 0x000000ffffc17224 */ /* 0x000fe400078e003b */
[----:B-1----:R-:W-:Y:S02]  /*1af0*/  IMAD.MOV.U32 R190, RZ, RZ, R62 ;  /* 0x000000ffffbe7224 */ /* 0x002fe400078e003e */
[----:B------:R-:W-:Y:S02]  /*1b00*/  IMAD.MOV.U32 R191, RZ, RZ, R61 ;  /* 0x000000ffffbf7224 */ /* 0x000fe400078e003d */
[----:B--2---:R-:W-:-:S02]  /*1b10*/  IMAD.MOV.U32 R188, RZ, RZ, R64 ;  /* 0x000000ffffbc7224 */ /* 0x004fc400078e0040 */
        /* <DEDUP_REMOVED lines=28> */
[----:B------:R-:W-:-:S06]  /*1ce0*/  WARPGROUP.ARRIVE ;  /* 0x00000000000079c5 */ /* 0x000fcc0000000000 */
[----:B------:R-:W-:Y:S01]  /*1cf0*/  HGMMA.64x128x8.F32.TF32 R24, gdesc[UR12], RZ, !UPT, gsb0 ;  /* 0x05e000000c1879f0 */ /* 0x000fe2000c0028ff */
[----:B------:R-:W-:Y:S02]  /*1d00*/  UIADD3 UR12, UR4, 0x2, URZ ;  /* 0x00000002040c7890 */ /* 0x000fe4000fffe03f */
[----:B------:R-:W-:Y:S01]  /*1d10*/  UIADD3 UR14, UR8, 0x2, URZ ;  /* 0x00000002080e7890 */ /* 0x000fe2000fffe03f */
[----:B------:R-:W-:Y:S01]  /*1d20*/  UMOV UR13, 0x40000040 ;  /* 0x40000040000d7882 */ /* 0x000fe20000000000 */
[----:B------:R-:W-:Y:S01]  /*1d30*/  UMOV UR15, 0x40000040 ;  /* 0x40000040000f7882 */ /* 0x000fe20000000000 */
[----:B------:R-:W-:Y:S02]  /*1d40*/  WARPGROUP.DEPBAR.LE gsb0, 0x0 ;  /* 0x00008000000079c5 */ /* 0x000fe40000010000 */
[----:B------:R-:W-:-:S06]  /*1d50*/  WARPGROUP.ARRIVE ;  /* 0x00000000000079c5 */ /* 0x000fcc0000000000 */
[----:B------:R-:W-:Y:S03]  /*1d60*/  HGMMA.64x128x8.F32.TF32 R188, gdesc[UR12], R188, gsb0 ;  /* 0x05e000000cbc79f0 */ /* 0x000fe600080028bc */
[----:B------:R-:W-:Y:S02]  /*1d70*/  WARPGROUP.DEPBAR.LE gsb0, 0x0 ;  /* 0x00008000000079c5 */ /* 0x000fe40000010000 */
[----:B------:R-:W-:Y:S04]  /*1d80*/  STL.64 [R1], R188 ;  /* 0x000000bc01007387 */ /* 0x000fe80000100a00 */
[----:B------:R-:W-:Y:S04]  /*1d90*/  STL.64 [R1+0x8], R190 ;  /* 0x000008be01007387 */ /* 0x000fe80000100a00 */
        /* <DEDUP_REMOVED lines=11> */
[----:B------:R1:W-:Y:S04]  /*1e50*/  STL.64 [R1+0x68], R214 ;  /* 0x000068d601007387 */ /* 0x0003e80000100a00 */
        /* <DEDUP_REMOVED lines=18> */
[----:B-1----:R-:W2:Y:S04]  /*1f80*/  LDL.LU.64 R214, [R1+0x2d8] ;  /* 0x0002d80001d67983 */ /* 0x002ea80000300a00 */
[----:B------:R-:W2:Y:S04]  /*1f90*/  LDL.LU.64 R212, [R1+0x2d0] ;  /* 0x0002d00001d47983 */ /* 0x000ea80000300a00 */
        /* <DEDUP_REMOVED lines=11> */
[----:B------:R-:W2:Y:S01]  /*2050*/  LDL.LU.64 R188, [R1+0x270] ;  /* 0x0002700001bc7983 */ /* 0x000ea20000300a00 */
[----:B------:R-:W-:Y:S01]  /*2060*/  UIADD3 UR12, UR4, 0x202, URZ ;  /* 0x00000202040c7890 */ /* 0x000fe2000fffe03f */
[----:B------:R-:W-:Y:S01]  /*2070*/  UMOV UR13, 0x40000040 ;  /* 0x40000040000d7882 */ /* 0x000fe20000000000 */
[----:B--2---:R-:W-:-:S07]  /*2080*/  WARPGROUP.ARRIVE ;  /* 0x00000000000079c5 */ /* 0x004fce0000000000 */
[----:B------:R-:W-:Y:S01]  /*2090*/  HGMMA.64x128x8.F32.TF32 R152, gdesc[UR12], R152, gsb0 ;  /* 0x05e000000c9879f0 */ /* 0x000fe20008002898 */
[----:B------:R-:W-:Y:S02]  /*20a0*/  UIADD3 UR12, UR4, 0x402, URZ ;  /* 0x00000402040c7890 */ /* 0x000fe4000fffe03f */
[----:B------:R-:W-:Y:S02]  /*20b0*/  WARPGROUP.DEPBAR.LE gsb0, 0x0 ;  /* 0x00008000000079c5 */ /* 0x000fe40000010000 */
        /* <DEDUP_REMOVED lines=32> */
[----:B-1----:R-:W2:Y:S04]  /*22c0*/  LDL.LU.64 R152, [R1] ;  /* 0x0000000001987983 */ /* 0x002ea80000300a00 */
        /* <DEDUP_REMOVED lines=31> */
[----:B------:R-:W-:Y:S01]  /*24c0*/  WARPGROUP.ARRIVE ;  /* 0x00000000000079c5 */ /* 0x000fe20000000000 */
[----:B------:R-:W-:-:S05]  /*24d0*/  UMOV UR13, 0x40000040 ;  /* 0x40000040000d7882 */ /* 0x000fca0000000000 */
[----:B------:R-:W-:Y:S01]  /*24e0*/  HGMMA.64x128x8.F32.TF32 R88, gdesc[UR12], R88, gsb0 ;  /* 0x05e000000c5879f0 */ /* 0x000fe20008002858 */
[----:B------:R-:W-:Y:S01]  /*24f0*/  UIADD3 UR12, UR4, 0x602, URZ ;  /* 0x00000602040c7890 */ /* 0x000fe2000fffe03f */
[----:B------:R-:W-:Y:S01]  /*2500*/  UMOV UR13, 0x40000040 ;  /* 0x40000040000d7882 */ /* 0x000fe20000000000 */
[----:B------:R-:W-:Y:S02]  /*2510*/  WARPGROUP.DEPBAR.LE gsb0, 0x0 ;  /* 0x00008000000079c5 */ /* 0x000fe40000010000 */
[----:B------:R-:W-:-:S07]  /*2520*/  WARPGROUP.ARRIVE ;  /* 0x00000000000079c5 */ /* 0x000fce0000000000 */
[----:B------:R-:W-:Y:S01]  /*2530*/  HGMMA.64x128x8.F32.TF32 R24, gdesc[UR12], R24, gsb0 ;  /* 0x05e000000c1879f0 */ /* 0x000fe20008002818 */
[----:B------:R-:W-:Y:S02]  /*2540*/  UIADD3 UR12, UR4, 0x4, URZ ;  /* 0x00000004040c7890 */ /* 0x000fe4000fffe03f */
[----:B------:R-:W-:Y:S01]  /*2550*/  UIADD3 UR14, UR8, 0x4, URZ ;  /* 0x00000004080e7890 */ /* 0x000fe2000fffe03f */
[----:B------:R-:W-:Y:S01]  /*2560*/  UMOV UR13, 0x40000040 ;  /* 0x40000040000d7882 */ /* 0x000fe20000000000 */
[----:B------:R-:W-:Y:S01]  /*2570*/  UMOV UR15, 0x40000040 ;  /* 0x40000040000f7882 */ /* 0x000fe20000000000 */
[----:B------:R-:W-:Y:S02]  /*2580*/  WARPGROUP.DEPBAR.LE gsb0, 0x0 ;  /* 0x00008000000079c5 */ /* 0x000fe40000010000 */
[----:B--2---:R-:W-:-:S06]  /*2590*/  WARPGROUP.ARRIVE ;  /* 0x00000000000079c5 */ /* 0x004fcc0000000000 */
[----:B------:R-:W-:Y:S03]  /*25a0*/  HGMMA.64x128x8.F32.TF32 R152, gdesc[UR12], R152, gsb0 ;  /* 0x05e000000c9879f0 */ /* 0x000fe60008002898 */
[----:B------:R-:W-:Y:S02]  /*25b0*/  WARPGROUP.DEPBAR.LE gsb0, 0x0 ;  /* 0x00008000000079c5 */ /* 0x000fe40000010000 */
[----:B------:R-:W-:Y:S01]  /*25c0*/  STL.64 [R1], R152 ;  /* 0x0000009801007387 */ /* 0x000fe20000100a00 */
[----:B------:R-:W-:Y:S01]  /*25d0*/  IMAD.MOV.U32 R2, RZ, RZ, R214 ;  /* 0x000000ffff027224 */ /* 0x000fe200078e00d6 */
[----:B------:R-:W-:Y:S01]  /*25e0*/  MOV R226, R190 ;  /* 0x000000be00e27202 */ /* 0x000fe20000000f00 */
[----:B------:R-:W-:Y:S01]  /*25f0*/  IMAD.MOV.U32 R0, RZ, RZ, R215 ;  /* 0x000000ffff007224 */ /* 0x000fe200078e00d7 */
[----:B------:R1:W-:Y:S01]  /*2600*/  STL.64 [R1+0x8], R154 ;  /* 0x0000089a01007387 */ /* 0x0003e20000100a00 */
[----:B------:R-:W-:-:S02]  /*2610*/  IMAD.MOV.U32 R4, RZ, RZ, R212 ;  /* 0x000000ffff047224 */ /* 0x000fc400078e00d4 */
[----:B------:R-:W-:Y:S01]  /*2620*/  IMAD.MOV.U32 R3, RZ, RZ, R213 ;  /* 0x000000ffff037224 */ /* 0x000fe200078e00d5 */
[----:B------:R-:W2:Y:S01]  /*2630*/  LDL.LU.64 R214, [R1+0x268] ;  /* 0x0002680001d67983 */ /* 0x000ea20000300a00 */
[----:B------:R-:W-:Y:S02]  /*2640*/  IMAD.MOV.U32 R6, RZ, RZ, R210 ;  /* 0x000000ffff067224 */ /* 0x000fe400078e00d2 */
[----:B------:R-:W-:Y:S01]  /*2650*/  IMAD.MOV.U32 R5, RZ, RZ, R211 ;  /* 0x000000ffff057224 */ /* 0x000fe200078e00d3 */
[----:B------:R-:W2:Y:S01]  /*2660*/  LDL.LU.64 R212, [R1+0x260] ;  /* 0x0002600001d47983 */ /* 0x000ea20000300a00 */
[----:B------:R-:W-:Y:S02]  /*2670*/  IMAD.MOV.U32 R8, RZ, RZ, R208 ;  /* 0x000000ffff087224 */ /* 0x000fe400078e00d0 */
[----:B------:R-:W-:Y:S01]  /*2680*/  IMAD.MOV.U32 R7, RZ, RZ, R209 ;  /* 0x000000ffff077224 */ /* 0x000fe200078e00d1 */
[----:B------:R-:W2:Y:S01]  /*2690*/  LDL.LU.64 R210, [R1+0x258] ;  /* 0x0002580001d27983 */ /* 0x000ea20000300a00 */
        /* <DEDUP_REMOVED lines=75> */
[----:B------:R-:W-:-:S03]  /*2b50*/  IMAD.MOV.U32 R251, RZ, RZ, R157 ;  /* 0x000000fffffb7224 */ /* 0x000fc600078e009d */
[----:B------:R-:W2:Y:S04]  /*2b60*/  LDL.LU.64 R158, [R1+0x188] ;  /* 0x00018800019e7983 */ /* 0x000ea80000300a00 */
[----:B------:R-:W2:Y:S04]  /*2b70*/  LDL.LU.64 R156, [R1+0x180] ;  /* 0x00018000019c7983 */ /* 0x000ea80000300a00 */
[----:B-1----:R-:W2:Y:S04]  /*2b80*/  LDL.LU.64 R154, [R1+0x178] ;  /* 0x00017800019a7983 */ /* 0x002ea80000300a00 */
[----:B------:R-:W2:Y:S01]  /*2b90*/  LDL.LU.64 R152, [R1+0x170] ;  /* 0x0001700001987983 */ /* 0x000ea20000300a00 */
[----:B------:R-:W-:Y:S01]  /*2ba0*/  UIADD3 UR12, UR4, 0x204, URZ ;  /* 0x00000204040c7890 */ /* 0x000fe2000fffe03f */
[----:B------:R-:W-:Y:S01]  /*2bb0*/  UMOV UR13, 0x40000040 ;  /* 0x40000040000d7882 */ /* 0x000fe20000000000 */
[----:B--2---:R-:W-:-:S07]  /*2bc0*/  WARPGROUP.ARRIVE ;  /* 0x00000000000079c5 */ /* 0x004fce0000000000 */
[----:B------:R-:W-:Y:S01]  /*2bd0*/  HGMMA.64x128x8.F32.TF32 R152, gdesc[UR12], R152, gsb0 ;  /* 0x05e000000c9879f0 */ /* 0x000fe20008002898 */
[----:B------:R-:W-:Y:S01]  /*2be0*/  UIADD3 UR12, UR4, 0x404, URZ ;  /* 0x00000404040c7890 */ /* 0x000fe2000fffe03f */
[----:B------:R-:W-:Y:S01]  /*2bf0*/  UMOV UR13, 0x40000040 ;  /* 0x40000040000d7882 */ /* 0x000fe20000000000 */
        /* <DEDUP_REMOVED lines=15> */
[----:B-1----:R-:W2:Y:S04]  /*2cf0*/  LDL.LU R188, [R1] ;  /* 0x0000000001bc7983 */ /* 0x002ea80000300800 */
[----:B------:R-:W2:Y:S04]  /*2d00*/  LDL.LU R189, [R1+0x4] ;  /* 0x0000040001bd7983 */ /* 0x000ea80000300800 */
[----:B------:R-:W2:Y:S04]  /*2d10*/  LDL.LU R190, [R1+0x8] ;  /* 0x0000080001be7983 */ /* 0x000ea80000300800 */
[----:B------:R-:W2:Y:S01]  /*2d20*/  LDL.LU R191, [R1+0xc] ;  /* 0x00000c0001bf7983 */ /* 0x000ea20000300800 */
[----:B------:R-:W-:-:S06]  /*2d30*/  WARPGROUP.ARRIVE ;  /* 0x00000000000079c5 */ /* 0x000fcc0000000000 */
[----:B------:R-:W-:Y:S01]  /*2d40*/  HGMMA.64x128x8.F32.TF32 R88, gdesc[UR12], R88, gsb0 ;  /* 0x05e000000c5879f0 */ /* 0x000fe20008002858 */
[----:B------:R-:W-:Y:S01]  /*2d50*/  UIADD3 UR12, UR4, 0x604, URZ ;  /* 0x00000604040c7890 */ /* 0x000fe2000fffe03f */
[----:B------:R-:W-:Y:S01]  /*2d60*/  UMOV UR13, 0x40000040 ;  /* 0x40000040000d7882 */ /* 0x000fe20000000000 */
        /* <DEDUP_REMOVED lines=10> */
[----:B------:R-:W-:Y:S01]  /*2e10*/  IMAD.MOV.U32 R203, RZ, RZ, R241 ;  /* 0x000000ffffcb7224 */ /* 0x000fe200078e00f1 */
[----:B------:R-:W-:-:S02]  /*2e20*/  WARPGROUP.DEPBAR.LE gsb0, 0x0 ;  /* 0x00008000000079c5 */ /* 0x000fc40000010000 */
[----:B------:R-:W-:-:S06]  /*2e30*/  WARPGROUP.ARRIVE ;  /* 0x00000000000079c5 */ /* 0x000fcc0000000000 */
[----:B------:R-:W-:Y:S01]  /*2e40*/  HGMMA.64x128x8.F32.TF32 R24, gdesc[UR12], R24, gsb0 ;  /* 0x05e000000c1879f0 */ /* 0x000fe20008002818 */
        /* <DEDUP_REMOVED lines=36> */
[----:B------:R-:W-:-:S02]  /*3090*/  UIADD3 UR12, UR4, 0x6, URZ ;  /* 0x00000006040c7890 */ /* 0x000fc4000fffe03f */
[----:B------:R-:W-:Y:S01]  /*30a0*/  UIADD3 UR14, UR8, 0x6, URZ ;  /* 0x00000006080e7890 */ /* 0x000fe2000fffe03f */
[----:B------:R-:W-:Y:S01]  /*30b0*/  UMOV UR13, 0x40000040 ;  /* 0x40000040000d7882 */ /* 0x000fe20000000000 */
[----:B------:R-:W-:Y:S01]  /*30c0*/  UMOV UR15, 0x40000040 ;  /* 0x40000040000f7882 */ /* 0x000fe20000000000 */
[----:B------:R-:W-:Y:S02]  /*30d0*/  WARPGROUP.DEPBAR.LE gsb0, 0x0 ;  /* 0x00008000000079c5 */ /* 0x000fe40000010000 */
[----:B--2---:R-:W-:-:S06]  /*30e0*/  WARPGROUP.ARRIVE ;  /* 0x00000000000079c5 */ /* 0x004fcc0000000000 */
        /* <DEDUP_REMOVED lines=34> */
[----:B-1----:R-:W3:Y:S04]  /*3310*/  LDL.LU.64 R214, [R1+0x168] ;  /* 0x0001680001d67983 */ /* 0x002ee80000300a00 */
[----:B------:R-:W3:Y:S04]  /*3320*/  LDL.LU.64 R212, [R1+0x160] ;  /* 0x0001600001d47983 */ /* 0x000ee80000300a00 */
        /* <DEDUP_REMOVED lines=11> */
[----:B------:R-:W3:Y:S01]  /*33e0*/  LDL.LU.64 R188, [R1+0x100] ;  /* 0x0001000001bc7983 */ /* 0x000ee20000300a00 */
[----:B------:R-:W-:Y:S01]  /*33f0*/  UIADD3 UR12, UR4, 0x206, URZ ;  /* 0x00000206040c7890 */ /* 0x000fe2000fffe03f */
[----:B------:R-:W-:Y:S01]  /*3400*/  UMOV UR13, 0x40000040 ;  /* 0x40000040000d7882 */ /* 0x000fe20000000000 */
[----:B---3--:R-:W-:-:S07]  /*3410*/  WARPGROUP.ARRIVE ;  /* 0x00000000000079c5 */ /* 0x008fce0000000000 */
[----:B------:R-:W-:Y:S01]  /*3420*/  HGMMA.64x128x8.F32.TF32 R152, gdesc[UR12], R152, gsb0 ;  /* 0x05e000000c9879f0 */ /* 0x000fe20008002898 */
[----:B------:R-:W-:Y:S01]  /*3430*/  UIADD3 UR12, UR4, 0x406, URZ ;  /* 0x00000406040c7890 */ /* 0x000fe2000fffe03f */
[----:B------:R-:W-:Y:S01]  /*3440*/  UMOV UR13, 0x40000040 ;  /* 0x40000040000d7882 */ /* 0x000fe20000000000 */
[----:B------:R-:W-:Y:S02]  /*3450*/  WARPGROUP.DEPBAR.LE gsb0, 0x0 ;  /* 0x00008000000079c5 */ /* 0x000fe40000010000 */
[----:B------:R-:W-:-:S07]  /*3460*/  WARPGROUP.ARRIVE ;  /* 0x00000000000079c5 */ /* 0x000fce0000000000 */
[----:B------:R-:W-:Y:S01]  /*3470*/  HGMMA.64x128x8.F32.TF32 R88, gdesc[UR12], R88, gsb0 ;  /* 0x05e000000c5879f0 */ /* 0x000fe20008002858 */
[----:B------:R-:W-:Y:S01]  /*3480*/  UIADD3 UR12, UR4, 0x606, URZ ;  /* 0x00000606040c7890 */ /* 0x000fe2000fffe03f */
[----:B------:R-:W-:Y:S02]  /*3490*/  UMOV UR13, 0x40000040 ;  /* 0x40000040000d7882 */ /* 0x000fe40000000000 */
[----:B------:R-:W-:Y:S01]  /*34a0*/  UMOV UR4, 0x1 ;  /* 0x0000000100047882 */ /* 0x000fe20000000000 */
[----:B------:R-:W-:Y:S02]  /*34b0*/  WARPGROUP.DEPBAR.LE gsb0, 0x0 ;  /* 0x00008000000079c5 */ /* 0x000fe40000010000 */
[----:B------:R-:W-:-:S06]  /*34c0*/  WARPGROUP.ARRIVE ;  /* 0x00000000000079c5 */ /* 0x000fcc0000000000 */
[----:B--2---:R-:W-:Y:S03]  /*34d0*/  HGMMA.64x128x8.F32.TF32 R24, gdesc[UR12], R24, gsb0 ;  /* 0x05e000000c1879f0 */ /* 0x004fe60008002818 */
[----:B------:R-:W-:Y:S02]  /*34e0*/  WARPGROUP.DEPBAR.LE gsb0, 0x0 ;  /* 0x00008000000079c5 */ /* 0x000fe40000010000 */
.L_x_10:
[----:B------:R-:W-:-:S04]  /*34f0*/  UISETP.LT.AND UP0, UPT, UR5, 0x1, UPT ;  /* 0x000000010500788c */ /* 0x000fc8000bf01270 */
[----:B------:R-:W-:-:S04]  /*3500*/  USEL UR7, UR5, 0x1, UP0 ;  /* 0x0000000105077887 */ /* 0x000fc80008000000 */
[----:B------:R-:W-:-:S04]  /*3510*/  UIADD3 UR7, UR5, -UR7, URZ ;  /* 0x8000000705077290 */ /* 0x000fc8000fffe03f */
[----:B------:R-:W-:-:S06]  /*3520*/  UISETP.GE.AND UP0, UPT, UR7, 0x1, UPT ;  /* 0x000000010700788c */ /* 0x000fcc000bf06270 */
[----:B------:R-:W-:-:S13]  /*3530*/  PLOP3.LUT P1, PT, PT, PT, UP0, 0x80, 0x0 ;  /* 0x000000000000781c */ /* 0x000fda0003f2f008 */
[----:B------:R-:W-:Y:S05]  /*3540*/  @!P1 BRA `(.L_x_13) ;  /* 0x0000002800a09947 */ /* 0x000fea0003800000 */
[----:B------:R-:W-:Y:S01]  /*3550*/  IMAD.MOV.U32 R3, RZ, RZ, RZ ;  /* 0x000000ffff037224 */ /* 0x000fe200078e00ff */
[----:B------:R-:W-:Y:S02]  /*3560*/  ULOP3.LUT UR23, UR6, 0x1, URZ, 0xfc, !UPT ;  /* 0x0000000106177892 */ /* 0x000fe4000f8efc3f */
[----:B------:R-:W-:Y:S01]  /*3570*/  UISETP.NE.U32.AND UP0, UPT, UR4, URZ, UPT ;  /* 0x0000003f0400728c */ /* 0x000fe2000bf05070 */
[----:B------:R-:W-:Y:S01]  /*3580*/  UMOV UR8, UR7 ;  /* 0x0000000700087c82 */ /* 0x000fe20008000000 */
[----:B------:R-:W-:-:S09]  /*3590*/  UMOV UR5, URZ ;  /* 0x0000003f00057c82 */ /* 0x000fd20008000000 */
.L_x_18:
[----:B------:R-:W-:-:S06]  /*35a0*/  UISETP.NE.AND UP1, UPT, UR23, 0x3, UPT ;  /* 0x000000031700788c */ /* 0x000fcc000bf25270 */
[----:B------:R-:W-:-:S13]  /*35b0*/  PLOP3.LUT P2, PT, PT, PT, UP1, 0x80, 0x0 ;  /* 0x000000000000781c */ /* 0x000fda0003f4f018 */
[----:B------:R-:W-:Y:S05]  /*35c0*/  @!P2 BRA `(.L_x_14) ;  /* 0x000000000004a947 */ /* 0x000fea0003800000 */
[----:B------:R-:W-:Y:S01]  /*35d0*/  BPT.TRAP 0x1 ;  /* 0x000000040000795c */ /* 0x000fe20000300000 */
.L_x_14:
[----:B------:R-:W1:Y:S01]  /*35e0*/  S2UR UR10, SR_CgaCtaId ;  /* 0x00000000000a79c3 */ /* 0x000e620000008800 */
[----:B------:R-:W-:Y:S01]  /*35f0*/  UMOV UR9, 0x400 ;  /* 0x0000040000097882 */ /* 0x000fe20000000000 */
[----:B------:R-:W-:Y:S01]  /*3600*/  SHF.L.U32 R2, R3, 0x1f, RZ ;  /* 0x0000001f03027819 */ /* 0x000fe200000006ff */
[----:B-1----:R-:W-:-:S04]  /*3610*/  ULEA UR9, UR10, UR9, 0x18 ;  /* 0x000000090a097291 */ /* 0x002fc8000f8ec03f */
[----:B------:R-:W-:-:S12]  /*3620*/  ULEA UR10, UR4, UR9, 0x3 ;  /* 0x00000009040a7291 */ /* 0x000fd8000f8e183f */
.L_x_15:
[----:B-1----:R-:W-:-:S04]  /*3630*/  IMAD.U32 R0, RZ, RZ, UR10 ;  /* 0x0000000aff007e24 */ /* 0x002fc8000f8e00ff */
[----:B------:R1:W2:Y:S03]  /*3640*/  SYNCS.PHASECHK.TRANS64.TRYWAIT P1, [R0+URZ+0x30000], R2 ;  /* 0x03000002000075a7 */ /* 0x0002a6000802017f */
[----:B--2---:R-:W-:Y:S05]  /*3650*/  @!P1 NANOSLEEP.SYNCS 0x989680 ;  /* 0x009896800000995d */ /* 0x004fea0003900000 */
[----:B------:R-:W2:Y:S02]  /*3660*/  @!P1 SYNCS.PHASECHK.TRANS64 P1, [R0+URZ+0x30000], R2 ;  /* 0x03000002000095a7 */ /* 0x000ea4000802007f */
[----:B--2---:R-:W-:Y:S05]  /*3670*/  @!P1 BRA `(.L_x_15) ;  /* 0xfffffffc00ec9947 */ /* 0x004fea000383ffff */
        /* <DEDUP_REMOVED lines=32> */
[----:B--2---:R-:W2:Y:S04]  /*3880*/  LDL.LU.64 R24, [R1] ;  /* 0x0000000001187983 */ /* 0x004ea80000300a00 */
        /* <DEDUP_REMOVED lines=31> */
[----:B------:R-:W-:-:S02]  /*3a80*/  UIADD3 UR12, UR9, 0x20000, URZ ;  /* 0x00020000090c7890 */ /* 0x000fc4000fffe03f */
[----:B------:R-:W-:Y:S01]  /*3a90*/  USHF.R.U32.HI UR10, URZ, 0x4, UR9 ;  /* 0x000000043f0a7899 */ /* 0x000fe20008011609 */
[----:B------:R3:W-:Y:S01]  /*3aa0*/  STL [R1+0x170], R3 ;  /* 0x0001700301007387 */ /* 0x0007e20000100800 */
[----:B------:R-:W-:Y:S02]  /*3ab0*/  USHF.R.U32.HI UR12, URZ, 0x4, UR12 ;  /* 0x000000043f0c7899 */ /* 0x000fe4000801160c */
[----:B------:R-:W-:Y:S02]  /*3ac0*/  ULOP3.LUT UR10, UR10, 0x3fff, URZ, 0xc0, !UPT ;  /* 0x00003fff0a0a7892 */ /* 0x000fe4000f8ec03f */
[----:B------:R-:W-:Y:S02]  /*3ad0*/  ULOP3.LUT UR12, UR12, 0x3fff, URZ, 0xc0, !UPT ;  /* 0x00003fff0c0c7892 */ /* 0x000fe4000f8ec03f */
[----:B------:R-:W-:Y:S02]  /*3ae0*/  ULOP3.LUT UR10, UR10, 0x10000, URZ, 0xfc, !UPT ;  /* 0x000100000a0a7892 */ /* 0x000fe4000f8efc3f */
[----:B------:R-:W-:-:S02]  /*3af0*/  ULOP3.LUT UR12, UR12, 0x10000, URZ, 0xfc, !UPT ;  /* 0x000100000c0c7892 */ /* 0x000fc4000f8efc3f */
[----:B------:R-:W-:Y:S02]  /*3b00*/  ULEA UR10, UR4, UR10, 0xb ;  /* 0x0000000a040a7291 */ /* 0x000fe4000f8e583f */
[----:B------:R-:W-:Y:S01]  /*3b10*/  ULEA UR12, UR4, UR12, 0xa ;  /* 0x0000000c040c7291 */ /* 0x000fe2000f8e503f */
[----:B------:R-:W-:Y:S01]  /*3b20*/  UMOV UR17, 0x40000040 ;  /* 0x4000004000117882 */ /* 0x000fe20000000000 */
[----:B------:R-:W-:-:S03]  /*3b30*/  UMOV UR19, 0x40000040 ;  /* 0x4000004000137882 */ /* 0x000fc60000000000 */
[----:B------:R-:W-:Y:S02]  /*3b40*/  UMOV UR16, UR10 ;  /* 0x0000000a00107c82 */ /* 0x000fe40008000000 */
[----:B------:R-:W-:Y:S01]  /*3b50*/  UMOV UR18, UR12 ;  /* 0x0000000c00127c82 */ /* 0x000fe20008000000 */
[----:B--2---:R-:W-:-:S06]  /*3b60*/  WARPGROUP.ARRIVE ;  /* 0x00000000000079c5 */ /* 0x004fcc0000000000 */
[----:B------:R-:W-:Y:S01]  /*3b70*/  HGMMA.64x128x8.F32.TF32 R24, gdesc[UR16], R24, UP0, gsb0 ;  /* 0x05e00000101879f0 */ /* 0x000fe2000b802818 */
[----:B------:R-:W-:Y:S01]  /*3b80*/  UIADD3 UR16, UR10, 0x200, URZ ;  /* 0x000002000a107890 */ /* 0x000fe2000fffe03f */
[----:B------:R-:W-:Y:S01]  /*3b90*/  UMOV UR17, 0x40000040 ;  /* 0x4000004000117882 */ /* 0x000fe20000000000 */
[----:B------:R-:W-:Y:S02]  /*3ba0*/  WARPGROUP.DEPBAR.LE gsb0, 0x0 ;  /* 0x00008000000079c5 */ /* 0x000fe40000010000 */
[----:B------:R-:W-:Y:S01]  /*3bb0*/  STL.64 [R1], R24 ;  /* 0x0000001801007387 */ /* 0x000fe20000100a00 */
[----:B-1----:R-:W-:Y:S01]  /*3bc0*/  IMAD.MOV.U32 R2, RZ, RZ, R86 ;  /* 0x000000ffff027224 */ /* 0x002fe200078e0056 */
[----:B------:R-:W-:Y:S01]  /*3bd0*/  WARPGROUP.ARRIVE ;  /* 0x00000000000079c5 */ /* 0x000fe20000000000 */
[----:B------:R-:W-:Y:S01]  /*3be0*/  IMAD.MOV.U32 R0, RZ, RZ, R87 ;  /* 0x000000ffff007224 */ /* 0x000fe200078e0057 */
[----:B------:R1:W-:Y:S01]  /*3bf0*/  STL.64 [R1+0x8], R26 ;  /* 0x0000081a01007387 */ /* 0x0003e20000100a00 */
[----:B------:R-:W-:Y:S01]  /*3c00*/  IMAD.MOV.U32 R4, RZ, RZ, R84 ;  /* 0x000000ffff047224 */ /* 0x000fe200078e0054 */
[----:B------:R-:W-:Y:S01]  /*3c10*/  MOV R249, R31 ;  /* 0x0000001f00f97202 */ /* 0x000fe20000000f00 */
[----:B---3--:R-:W-:Y:S01]  /*3c20*/  IMAD.MOV.U32 R3, RZ, RZ, R85 ;  /* 0x000000ffff037224 */ /* 0x008fe200078e0055 */
[----:B------:R-:W2:Y:S01]  /*3c30*/  LDL.LU.64 R86, [R1+0x3e0] ;  /* 0x0003e00001567983 */ /* 0x000ea20000300a00 */
[----:B------:R-:W-:Y:S01]  /*3c40*/  IMAD.MOV.U32 R6, RZ, RZ, R82 ;  /* 0x000000ffff067224 */ /* 0x000fe200078e0052 */
[----:B------:R-:W-:Y:S01]  /*3c50*/  HGMMA.64x128x8.F32.TF32 R152, gdesc[UR16], R152, UP0, gsb0 ;  /* 0x05e00000109879f0 */ /* 0x000fe2000b802898 */
        /* <DEDUP_REMOVED lines=80> */
[----:B------:R-:W-:-:S03]  /*4160*/  IMAD.MOV.U32 R251, RZ, RZ, R29 ;  /* 0x000000fffffb7224 */ /* 0x000fc600078e001d */
[----:B------:R-:W2:Y:S04]  /*4170*/  LDL.LU.64 R30, [R1+0x300] ;  /* 0x00030000011e7983 */ /* 0x000ea80000300a00 */
[----:B------:R-:W2:Y:S04]  /*4180*/  LDL.LU.64 R28, [R1+0x2f8] ;  /* 0x0002f800011c7983 */ /* 0x000ea80000300a00 */
[----:B-1----:R-:W2:Y:S04]  /*4190*/  LDL.LU.64 R26, [R1+0x2f0] ;  /* 0x0002f000011a7983 */ /* 0x002ea80000300a00 */
[----:B------:R-:W2:Y:S01]  /*41a0*/  LDL.LU.64 R24, [R1+0x2e8] ;  /* 0x0002e80001187983 */ /* 0x000ea20000300a00 */
[----:B------:R-:W-:-:S03]  /*41b0*/  WARPGROUP.DEPBAR.LE gsb0, 0x0 ;  /* 0x00008000000079c5 */ /* 0x000fc60000010000 */
        /* <DEDUP_REMOVED lines=14> */
[----:B-1----:R-:W3:Y:S04]  /*42a0*/  LDL.LU R188, [R1] ;  /* 0x0000000001bc7983 */ /* 0x002ee80000300800 */
[----:B------:R-:W3:Y:S04]  /*42b0*/  LDL.LU R189, [R1+0x4] ;  /* 0x0000040001bd7983 */ /* 0x000ee80000300800 */
[----:B------:R-:W3:Y:S04]  /*42c0*/  LDL.LU R190, [R1+0x8] ;  /* 0x0000080001be7983 */ /* 0x000ee80000300800 */
[----:B------:R-:W3:Y:S01]  /*42d0*/  LDL.LU R191, [R1+0xc] ;  /* 0x00000c0001bf7983 */ /* 0x000ee20000300800 */
[----:B------:R-:W-:Y:S01]  /*42e0*/  UIADD3 UR16, UR10, 0x400, URZ ;  /* 0x000004000a107890 */ /* 0x000fe2000fffe03f */
[----:B------:R-:W-:Y:S01]  /*42f0*/  WARPGROUP.ARRIVE ;  /* 0x00000000000079c5 */ /* 0x000fe20000000000 */
[----:B------:R-:W-:-:S07]  /*4300*/  UMOV UR17, 0x40000040 ;  /* 0x4000004000117882 */ /* 0x000fce0000000000 */
[----:B------:R-:W-:Y:S01]  /*4310*/  HGMMA.64x128x8.F32.TF32 R88, gdesc[UR16], R88, UP0, gsb0 ;  /* 0x05e00000105879f0 */ /* 0x000fe2000b802858 */
[----:B------:R-:W-:Y:S01]  /*4320*/  UIADD3 UR16, UR10, 0x600, URZ ;  /* 0x000006000a107890 */ /* 0x000fe2000fffe03f */
[----:B------:R-:W-:Y:S01]  /*4330*/  UMOV UR17, 0x40000040 ;  /* 0x4000004000117882 */ /* 0x000fe20000000000 */
[----:B------:R-:W-:Y:S01]  /*4340*/  IMAD.MOV.U32 R193, RZ, RZ, R251 ;  /* 0x000000ffffc17224 */ /* 0x000fe200078e00fb */
[----:B------:R-:W-:Y:S01]  /*4350*/  MOV R212, R232 ;  /* 0x000000e800d47202 */ /* 0x000fe20000000f00 */
        /* <DEDUP_REMOVED lines=11> */
[----:B--2---:R-:W-:-:S06]  /*4410*/  WARPGROUP.ARRIVE ;  /* 0x00000000000079c5 */ /* 0x004fcc0000000000 */
[----:B------:R-:W-:Y:S01]  /*4420*/  HGMMA.64x128x8.F32.TF32 R24, gdesc[UR16], R24, UP0, gsb0 ;  /* 0x05e00000101879f0 */ /* 0x000fe2000b802818 */
        /* <DEDUP_REMOVED lines=34> */
[----:B------:R-:W-:Y:S01]  /*4650*/  IMAD.MOV.U32 R251, RZ, RZ, R0 ;  /* 0x000000fffffb7224 */ /* 0x000fe200078e0000 */
[----:B------:R-:W-:Y:S02]  /*4660*/  UIADD3 UR16, UR10, 0x2, URZ ;  /* 0x000000020a107890 */ /* 0x000fe4000fffe03f */
[----:B------:R-:W-:Y:S01]  /*4670*/  UIADD3 UR18, UR12, 0x2, URZ ;  /* 0x000000020c127890 */ /* 0x000fe2000fffe03f */
[----:B------:R-:W-:Y:S01]  /*4680*/  UMOV UR17, 0x40000040 ;  /* 0x4000004000117882 */ /* 0x000fe20000000000 */
[----:B------:R-:W-:Y:S01]  /*4690*/  UMOV UR19, 0x40000040 ;  /* 0x4000004000137882 */ /* 0x000fe20000000000 */
[----:B------:R-:W-:-:S02]  /*46a0*/  WARPGROUP.DEPBAR.LE gsb0, 0x0 ;  /* 0x00008000000079c5 */ /* 0x000fc40000010000 */
[----:B---3--:R-:W-:-:S06]  /*46b0*/  WARPGROUP.ARRIVE ;  /* 0x00000000000079c5 */ /* 0x008fcc0000000000 */
        /* <DEDUP_REMOVED lines=135> */
[----:B------:R-:W-:Y:S02]  /*4f30*/  IMAD.MOV.U32 R2, RZ, RZ, R214 ;  /* 0x000000ffff027224 */ /* 0x000fe400078e00d6 */
        /* <DEDUP_REMOVED lines=8> */
[----:B------:R-:W-:Y:S01]  /*4fc0*/  IMAD.MOV.U32 R9, RZ, RZ, R208 ;  /* 0x000000ffff097224 */ /* 0x000fe200078e00d0 */
[----:B------:R-:W-:Y:S01]  /*4fd0*/  MOV R11, R206 ;  /* 0x000000ce000b7202 */ /* 0x000fe20000000f00 */
        /* <DEDUP_REMOVED lines=149> */
[----:B------:R-:W-:Y:S01]  /*5930*/  UIADD3 UR14, UR10, 0x6, URZ ;  /* 0x000000060a0e7890 */ /* 0x000fe2000fffe03f */
[----:B------:R-:W-:Y:S01]  /*5940*/  IMAD.MOV.U32 R230, RZ, RZ, R23 ;  /* 0x000000ffffe67224 */ /* 0x000fe200078e0017 */
[----:B------:R-:W-:Y:S01]  /*5950*/  UIADD3 UR16, UR12, 0x6, URZ ;  /* 0x000000060c107890 */ /* 0x000fe2000fffe03f */
[----:B------:R-:W-:Y:S01]  /*5960*/  IMAD.MOV.U32 R231, RZ, RZ, R22 ;  /* 0x000000ffffe77224 */ /* 0x000fe200078e0016 */
[----:B------:R-:W-:Y:S01]  /*5970*/  UMOV UR13, 0x40000040 ;  /* 0x40000040000d7882 */ /* 0x000fe20000000000 */
[----:B------:R-:W-:Y:S01]  /*5980*/  IMAD.MOV.U32 R232, RZ, RZ, R21 ;  /* 0x000000ffffe87224 */ /* 0x000fe200078e0015 */
[----:B------:R-:W-:Y:S01]  /*5990*/  UMOV UR15, 0x40000040 ;  /* 0x40000040000f7882 */ /* 0x000fe20000000000 */
[----:B------:R-:W-:-:S02]  /*59a0*/  IMAD.MOV.U32 R233, RZ, RZ, R20 ;  /* 0x000000ffffe97224 */ /* 0x000fc400078e0014 */
[----:B------:R-:W-:Y:S02]  /*59b0*/  IMAD.MOV.U32 R234, RZ, RZ, R19 ;  /* 0x000000ffffea7224 */ /* 0x000fe400078e0013 */
[----:B------:R-:W-:Y:S02]  /*59c0*/  IMAD.MOV.U32 R235, RZ, RZ, R18 ;  /* 0x000000ffffeb7224 */ /* 0x000fe400078e0012 */
[----:B------:R-:W-:Y:S02]  /*59d0*/  IMAD.MOV.U32 R236, RZ, RZ, R17 ;  /* 0x000000ffffec7224 */ /* 0x000fe400078e0011 */
[----:B------:R-:W-:Y:S02]  /*59e0*/  IMAD.MOV.U32 R237, RZ, RZ, R16 ;  /* 0x000000ffffed7224 */ /* 0x000fe400078e0010 */
[----:B------:R-:W-:Y:S02]  /*59f0*/  IMAD.MOV.U32 R238, RZ, RZ, R15 ;  /* 0x000000ffffee7224 */ /* 0x000fe400078e000f */
[----:B------:R-:W-:-:S02]  /*5a00*/  IMAD.MOV.U32 R239, RZ, RZ, R14 ;  /* 0x000000ffffef7224 */ /* 0x000fc400078e000e */
[----:B------:R-:W-:Y:S01]  /*5a10*/  IMAD.MOV.U32 R240, RZ, RZ, R13 ;  /* 0x000000fffff07224 */ /* 0x000fe200078e000d */
[----:B------:R-:W-:Y:S01]  /*5a20*/  UMOV UR12, UR14 ;  /* 0x0000000e000c7c82 */ /* 0x000fe20008000000 */
[----:B------:R-:W-:Y:S01]  /*5a30*/  UMOV UR14, UR16 ;  /* 0x00000010000e7c82 */ /* 0x000fe20008000000 */
[----:B------:R1:W5:Y:S01]  /*5a40*/  LDL.LU R3, [R1+0x170] ;  /* 0x0001700001037983 */ /* 0x0003620000300800 */
        /* <DEDUP_REMOVED lines=36> */
[----:B--2---:R-:W2:Y:S04]  /*5c90*/  LDL.LU.64 R214, [R1+0x168] ;  /* 0x0001680001d67983 */ /* 0x004ea80000300a00 */
        /* <DEDUP_REMOVED lines=20> */
[----:B------:R-:W-:-:S07]  /*5de0*/  WARPGROUP.ARRIVE ;  /* 0x00000000000079c5 */ /* 0x000fce0000000000 */
[----:B------:R-:W-:Y:S01]  /*5df0*/  HGMMA.64x128x8.F32.TF32 R88, gdesc[UR12], R88, gsb0 ;  /* 0x05e000000c5879f0 */ /* 0x000fe20008002858 */
[----:B------:R-:W-:Y:S01]  /*5e00*/  UIADD3 UR12, UR10, 0x606, URZ ;  /* 0x000006060a0c7890 */ /* 0x000fe2000fffe03f */
[----:B------:R-:W-:Y:S01]  /*5e10*/  UMOV UR13, 0x40000040 ;  /* 0x40000040000d7882 */ /* 0x000fe20000000000 */
[----:B------:R-:W-:Y:S02]  /*5e20*/  WARPGROUP.DEPBAR.LE gsb0, 0x0 ;  /* 0x00008000000079c5 */ /* 0x000fe40000010000 */
[----:B------:R-:W-:-:S07]  /*5e30*/  WARPGROUP.ARRIVE ;  /* 0x00000000000079c5 */ /* 0x000fce0000000000 */
[----:B------:R-:W-:Y:S03]  /*5e40*/  HGMMA.64x128x8.F32.TF32 R24, gdesc[UR12], R24, gsb0 ;  /* 0x05e000000c1879f0 */ /* 0x000fe60008002818 */
[----:B------:R-:W-:Y:S02]  /*5e50*/  WARPGROUP.DEPBAR.LE gsb0, 0x0 ;  /* 0x00008000000079c5 */ /* 0x000fe40000010000 */
[----:B-1----:R-:W-:Y:S05]  /*5e60*/  @!P2 BRA `(.L_x_16) ;  /* 0x000000000004a947 */ /* 0x002fea0003800000 */
[----:B------:R-:W-:Y:S01]  /*5e70*/  BPT.TRAP 0x1 ;  /* 0x000000040000795c */ /* 0x000fe20000300000 */
.L_x_16:
[----:B------:R-:W-:Y:S02]  /*5e80*/  UISETP.GT.U32.AND UP0, UPT, UR6, 0x1, UPT ;  /* 0x000000010600788c */ /* 0x000fe4000bf04070 */
[----:B------:R-:W-:-:S04]  /*5e90*/  ULEA UR9, UR5, UR9, 0x3 ;  /* 0x0000000905097291 */ /* 0x000fc8000f8e183f */
[----:B------:R-:W-:Y:S01]  /*5ea0*/  UIADD3 UR9, UR9, 0x30020, URZ ;  /* 0x0003002009097890 */ /* 0x000fe2000fffe03f */
[----:B------:R-:W-:-:S03]  /*5eb0*/  PLOP3.LUT P1, PT, PT, PT, UP0, 0x80, 0x0 ;  /* 0x000000000000781c */ /* 0x000fc60003f2f008 */
[----:B------:R-:W-:-:S09]  /*5ec0*/  UPRMT UR9, URZ, 0x654, UR9 ;  /* 0x000006543f097896 */ /* 0x000fd20008000009 */
[----:B------:R-:W-:Y:S01]  /*5ed0*/  SYNCS.ARRIVE.TRANS64.RED.A1T0 RZ, [UR9], RZ ;  /* 0x000000ffffff79a7 */ /* 0x000fe20008100409 */
[----:B------:R-:W-:Y:S05]  /*5ee0*/  @P1 BRA `(.L_x_17) ;  /* 0x0000000000041947 */ /* 0x000fea0003800000 */
[----:B------:R-:W-:Y:S01]  /*5ef0*/  BPT.TRAP 0x1 ;  /* 0x000000040000795c */ /* 0x000fe20000300000 */
.L_x_17:
[----:B------:R-:W-:Y:S02]  /*5f00*/  UISETP.GT.AND UP2, UPT, UR8, 0x1, UPT ;  /* 0x000000010800788c */ /* 0x000fe4000bf44270 */
[----:B------:R-:W-:Y:S02]  /*5f10*/  UIADD3 UR4, UR4, 0x1, URZ ;  /* 0x0000000104047890 */ /* 0x000fe4000fffe03f */
[----:B------:R-:W-:Y:S02]  /*5f20*/  UIADD3 UR5, UR5, 0x1, URZ ;  /* 0x0000000105057890 */ /* 0x000fe4000fffe03f */
[----:B------:R-:W-:Y:S01]  /*5f30*/  PLOP3.LUT P1, PT, PT, PT, UP2, 0x80, 0x0 ;  /* 0x000000000000781c */ /* 0x000fe20003f2f028 */
[----:B------:R-:W-:Y:S02]  /*5f40*/  UISETP.NE.AND UP0, UPT, UR4, 0x4, UPT ;  /* 0x000000040400788c */ /* 0x000fe4000bf05270 */
[----:B------:R-:W-:Y:S02]  /*5f50*/  UISETP.NE.AND UP1, UPT, UR5, 0x4, UPT ;  /* 0x000000040500788c */ /* 0x000fe4000bf25270 */
[----:B------:R-:W-:-:S02]  /*5f60*/  USEL UR9, URZ, 0x1, UP0 ;  /* 0x000000013f097887 */ /* 0x000fc40008000000 */
[----:B------:R-:W-:Y:S02]  /*5f70*/  USEL UR4, UR4, URZ, UP0 ;  /* 0x0000003f04047287 */ /* 0x000fe40008000000 */
[----:B------:R-:W-:Y:S02]  /*5f80*/  UIADD3 UR8, UR8, -0x1, URZ ;  /* 0xffffffff08087890 */ /* 0x000fe4000fffe03f */
[----:B------:R-:W-:Y:S01]  /*5f90*/  USEL UR5, UR5, URZ, UP1 ;  /* 0x0000003f05057287 */ /* 0x000fe20008800000 */
[----:B-----5:R-:W-:Y:S01]  /*5fa0*/  LOP3.LUT R3, R3, UR9, RZ, 0x3c, !PT ;  /* 0x0000000903037c12 */ /* 0x020fe2000f8e3cff */
[----:B------:R-:W-:Y:S01]  /*5fb0*/  UPLOP3.LUT UP0, UPT, UPT, UPT, UPT, 0x80, 0x0 ;  /* 0x000000000000789c */ /* 0x000fe20003f0f070 */
[----:B------:R-:W-:Y:S10]  /*5fc0*/  @P1 BRA `(.L_x_18) ;  /* 0xffffffd400741947 */ /* 0x000ff4000383ffff */
.L_x_13:
[----:B------:R-:W-:Y:S05]  /*5fd0*/  @!P0 BRA `(.L_x_19) ;  /* 0x0000000000448947 */ /* 0x000fea0003800000 */
[----:B------:R-:W-:-:S04]  /*5fe0*/  ULOP3.LUT UR4, UR6, 0x1, URZ, 0xfc, !UPT ;  /* 0x0000000106047892 */ /* 0x000fc8000f8efc3f */
[----:B------:R-:W-:-:S06]  /*5ff0*/  UISETP.NE.AND UP0, UPT, UR4, 0x3, UPT ;  /* 0x000000030400788c */ /* 0x000fcc000bf05270 */
[----:B------:R-:W-:-:S13]  /*6000*/  PLOP3.LUT P0, PT, PT, PT, UP0, 0x80, 0x0 ;  /* 0x000000000000781c */ /* 0x000fda0003f0f008 */
[----:B------:R-:W-:Y:S05]  /*6010*/  @!P0 BRA `(.L_x_20) ;  /* 0x0000000000048947 */ /* 0x000fea0003800000 */
[----:B------:R-:W-:Y:S01]  /*6020*/  BPT.TRAP 0x1 ;  /* 0x000000040000795c */ /* 0x000fe20000300000 */
.L_x_20:
[----:B------:R-:W1:Y:S01]  /*6030*/  S2UR UR8, SR_CgaCtaId ;  /* 0x00000000000879c3 */ /* 0x000e620000008800 */
[----:B------:R-:W-:Y:S01]  /*6040*/  USHF.L.U32 UR4, UR7, 0x3, URZ ;  /* 0x0000000307047899 */ /* 0x000fe2000800063f */
[----:B------:R-:W-:Y:S01]  /*6050*/  UMOV UR5, 0x400 ;  /* 0x0000040000057882 */ /* 0x000fe20000000000 */
[----:B------:R-:W-:Y:S02]  /*6060*/  UISETP.GT.U32.AND UP0, UPT, UR6, 0x1, UPT ;  /* 0x000000010600788c */ /* 0x000fe4000bf04070 */
[----:B------:R-:W-:-:S04]  /*6070*/  ULOP3.LUT UR4, UR4, 0x18, URZ, 0xc0, !UPT ;  /* 0x0000001804047892 */ /* 0x000fc8000f8ec03f */
[----:B------:R-:W-:Y:S01]  /*6080*/  PLOP3.LUT P0, PT, PT, PT, UP0, 0x80, 0x0 ;  /* 0x000000000000781c */ /* 0x000fe20003f0f008 */
[----:B-1----:R-:W-:-:S04]  /*6090*/  ULEA UR5, UR8, UR5, 0x18 ;  /* 0x0000000508057291 */ /* 0x002fc8000f8ec03f */
[----:B------:R-:W-:-:S04]  /*60a0*/  UIADD3 UR4, UR5, 0x30020, UR4 ;  /* 0x0003002005047890 */ /* 0x000fc8000fffe004 */
[----:B------:R-:W-:-:S09]  /*60b0*/  UPRMT UR4, URZ, 0x654, UR4 ;  /* 0x000006543f047896 */ /* 0x000fd20008000004 */
[----:B------:R-:W-:Y:S01]  /*60c0*/  SYNCS.ARRIVE.TRANS64.RED.A1T0 RZ, [UR4], RZ ;  /* 0x000000ffffff79a7 */ /* 0x000fe20008100404 */
[----:B------:R-:W-:Y:S05]  /*60d0*/  @P0 BRA `(.L_x_19) ;  /* 0x0000000000040947 */ /* 0x000fea0003800000 */
[----:B------:R-:W-:Y:S01]  /*60e0*/  BPT.TRAP 0x1 ;  /* 0x000000040000795c */ /* 0x000fe20000300000 */
.L_x_19:
[----:B------:R-:W1:Y:S01]  /*60f0*/  S2R R2, SR_TID.X ;  /* 0x0000000000027919 */ /* 0x000e620000002100 */
[----:B------:R-:W-:Y:S01]  /*6100*/  ULDC.64 UR4, c[0x0][0x280] ;  /* 0x0000a00000047ab9 */ /* 0x000fe20000000a00 */
[----:B------:R-:W2:Y:S01]  /*6110*/  S2R R4, SR_CTAID.Y ;  /* 0x0000000000047919 */ /* 0x000ea20000002600 */
[----:B------:R-:W3:Y:S01]  /*6120*/  S2R R5, SR_CTAID.X ;  /* 0x0000000000057919 */ /* 0x000ee20000002500 */
[----:B-1----:R-:W-:-:S04]  /*6130*/  SHF.R.S32.HI R0, RZ, 0x1f, R2 ;  /* 0x0000001fff007819 */ /* 0x002fc80000011402 */
[----:B------:R-:W-:Y:S01]  /*6140*/  LEA.HI R0, R0, R2, RZ, 0x7 ;  /* 0x0000000200007211 */ /* 0x000fe200078f38ff */
[----:B--2---:R-:W-:-:S03]  /*6150*/  IMAD.SHL.U32 R4, R4, 0x80, RZ ;  /* 0x0000008004047824 */ /* 0x004fc600078e00ff */
[----:B------:R-:W-:Y:S02]  /*6160*/  LOP3.LUT R0, R0, 0xffffff80, RZ, 0xc0, !PT ;  /* 0xffffff8000007812 */ /* 0x000fe400078ec0ff */
[----:B------:R-:W-:-:S03]  /*6170*/  ISETP.GE.AND P0, PT, R4, UR5, PT ;  /* 0x0000000504007c0c */ /* 0x000fc6000bf06270 */
[----:B------:R-:W-:-:S05]  /*6180*/  IMAD.IADD R0, R2, 0x1, -R0 ;  /* 0x0000000102007824 */ /* 0x000fca00078e0a00 */
[----:B------:R-:W-:-:S04]  /*6190*/  SHF.R.S32.HI R3, RZ, 0x1f, R0 ;  /* 0x0000001fff037819 */ /* 0x000fc80000011400 */
[CC--:B------:R-:W-:Y:S02]  /*61a0*/  LEA.HI R2, R3.reuse, R0.reuse, RZ, 0x2 ;  /* 0x0000000003027211 */ /* 0x0c0fe400078f10ff */
[----:B------:R-:W-:Y:S02]  /*61b0*/  LEA.HI R3, R3, R0, RZ, 0x5 ;  /* 0x0000000003037211 */ /* 0x000fe400078f28ff */
[--C-:B------:R-:W-:Y:S02]  /*61c0*/  SHF.R.S32.HI R14, RZ, 0x2, R2.reuse ;  /* 0x00000002ff0e7819 */ /* 0x100fe40000011402 */
[----:B------:R-:W-:Y:S02]  /*61d0*/  SHF.R.S32.HI R15, RZ, 0x1f, R2 ;  /* 0x0000001fff0f7819 */ /* 0x000fe40000011402 */
[----:B------:R-:W-:Y:S02]  /*61e0*/  LOP3.LUT R2, R2, 0x7ffffffc, RZ, 0xc0, !PT ;  /* 0x7ffffffc02027812 */ /* 0x000fe400078ec0ff */
[----:B------:R-:W-:-:S03]  /*61f0*/  LEA.HI R15, R15, R14, RZ, 0x3 ;  /* 0x0000000e0f0f7211 */ /* 0x000fc600078f18ff */
[----:B------:R-:W-:Y:S01]  /*6200*/  IMAD.IADD R2, R0, 0x1, -R2 ;  /* 0x0000000100027824 */ /* 0x000fe200078e0a02 */
[----:B------:R-:W-:-:S03]  /*6210*/  LOP3.LUT R15, R15, 0xfffffff8, RZ, 0xc0, !PT ;  /* 0xfffffff80f0f7812 */ /* 0x000fc600078ec0ff */
[----:B------:R-:W-:Y:S02]  /*6220*/  IMAD.SHL.U32 R0, R2, 0x2, RZ ;  /* 0x0000000202007824 */ /* 0x000fe400078e00ff */
[----:B------:R-:W-:-:S03]  /*6230*/  IMAD.IADD R14, R14, 0x1, -R15 ;  /* 0x000000010e0e7824 */ /* 0x000fc600078e0a0f */
[----:B------:R-:W-:Y:S02]  /*6240*/  SHF.R.S32.HI R2, RZ, 0x1f, R0 ;  /* 0x0000001fff027819 */ /* 0x000fe40000011400 */
[----:B------:R-:W-:Y:S02]  /*6250*/  IADD3 R10, P1, R4, R0, RZ ;  /* 0x00000000040a7210 */ /* 0x000fe40007f3e0ff */
[----:B------:R-:W-:Y:S02]  /*6260*/  IADD3 R0, -R0, UR5, -R4 ;  /* 0x0000000500007c10 */ /* 0x000fe4000fffe904 */
[----:B------:R-:W-:Y:S01]  /*6270*/  LEA.HI.X.SX32 R11, R4, R2, 0x1, P1 ;  /* 0x00000002040b7211 */ /* 0x000fe200008f0eff */
[----:B---3--:R-:W-:Y:S01]  /*6280*/  IMAD.SHL.U32 R4, R5, 0x100, RZ ;  /* 0x0000010005047824 */ /* 0x008fe200078e00ff */
[----:B------:R-:W-:Y:S02]  /*6290*/  SHF.R.S32.HI R15, RZ, 0x1f, R14 ;  /* 0x0000001fff0f7819 */ /* 0x000fe4000001140e */
[----:B------:R-:W-:-:S02]  /*62a0*/  SHF.R.S32.HI R2, RZ, 0x5, R3 ;  /* 0x00000005ff027819 */ /* 0x000fc40000011403 */
[----:B------:R-:W-:Y:S01]  /*62b0*/  ISETP.GE.OR P0, PT, R4, UR4, P0 ;  /* 0x0000000404007c0c */ /* 0x000fe20008706670 */
[----:B------:R-:W-:-:S04]  /*62c0*/  IMAD.WIDE R12, R5, 0x100, R14 ;  /* 0x00000100050c7825 */ /* 0x000fc800078e020e */
[----:B------:R-:W-:-:S04]  /*62d0*/  IMAD.WIDE R12, R2, 0x10, R12 ;  /* 0x00000010020c7825 */ /* 0x000fc800078e020c */
[----:B------:R-:W-:-:S05]  /*62e0*/  IMAD R2, R2, -0x10, -R4 ;  /* 0xfffffff002027824 */ /* 0x000fca00078e0a04 */
[----:B------:R-:W-:Y:S01]  /*62f0*/  IADD3 R14, R2, UR4, -R14 ;  /* 0x00000004020e7c10 */ /* 0x000fe2000fffe80e */
[----:B------:R-:W-:Y:S06]  /*6300*/  @P0 EXIT ;  /* 0x000000000000094d */ /* 0x000fec0003800000 */
[----:B------:R-:W-:Y:S01]  /*6310*/  FSETP.NEU.AND P2, PT, RZ, UR22, PT ;  /* 0x00000016ff007c0b */ /* 0x000fe2000bf4d000 */
[----:B------:R-:W-:Y:S01]  /*6320*/  ULDC.64 UR14, c[0x0][0x658] ;  /* 0x00019600000e7ab9 */ /* 0x000fe20000000a00 */
[----:B------:R-:W-:Y:S01]  /*6330*/  ISETP.GT.AND P1, PT, R14, RZ, PT ;  /* 0x000000ff0e00720c */ /* 0x000fe20003f24270 */
[----:B------:R-:W-:Y:S01]  /*6340*/  IMAD R2, R13, UR14, RZ ;  /* 0x0000000e0d027c24 */ /* 0x000fe2000f8e02ff */
[----:B------:R-:W-:Y:S02]  /*6350*/  USHF.L.U64.HI UR5, UR14, 0x3, UR15 ;  /* 0x000000030e057899 */ /* 0x000fe4000801020f */
[----:B------:R-:W-:Y:S01]  /*6360*/  IMAD.WIDE.U32 R4, R12, UR14, R10 ;  /* 0x0000000e0c047c25 */ /* 0x000fe2000f8e000a */
[----:B------:R-:W-:Y:S01]  /*6370*/  USHF.L.U32 UR4, UR14, 0x3, URZ ;  /* 0x000000030e047899 */ /* 0x000fe2000800063f */
[----:B------:R-:W-:Y:S02]  /*6380*/  ISETP.GT.AND P0, PT, R0, RZ, P1 ;  /* 0x000000ff0000720c */ /* 0x000fe40000f04270 */
[----:B------:R-:W-:-:S04]  /*6390*/  IMAD R2, R12, UR15, R2 ;  /* 0x0000000f0c027c24 */ /* 0x000fc8000f8e0202 */
[----:B------:R-:W-:Y:S01]  /*63a0*/  IMAD.IADD R3, R5, 0x1, R2 ;  /* 0x0000000105037824 */ /* 0x000fe200078e0202 */
[----:B------:R-:W-:Y:S06]  /*63b0*/  @!P2 BRA `(.L_x_21) ;  /* 0x000000ac00f8a947 */ /* 0x000fec0003800000 */
[----:B------:R-:W-:Y:S01]  /*63c0*/  ULDC.64 UR6, c[0x0][0x650] ;  /* 0x0001940000067ab9 */ /* 0x000fe20000000a00 */
[----:B------:R-:W-:Y:S01]  /*63d0*/  ULDC.64 UR16, c[0x0][0x630] ;  /* 0x00018c0000107ab9 */ /* 0x000fe20000000a00 */
[C---:B------:R-:W-:Y:S01]  /*63e0*/  LEA R2, P2, R4.reuse, UR6, 0x2 ;  /* 0x0000000604027c11 */ /* 0x040fe2000f8410ff */
[----:B------:R-:W-:Y:S01]  /*63f0*/  IMAD R6, R13, UR16, RZ ;  /* 0x000000100d067c24 */ /* 0x000fe2000f8e02ff */
[----:B------:R-:W-:Y:S01]  /*6400*/  ULDC.64 UR18, c[0x0][0x628] ;  /* 0x00018a0000127ab9 */ /* 0x000fe20000000a00 */
[----:B------:R-:W2:Y:S01]  /*6410*/  LDL.LU R7, [R1] ;  /* 0x0000000001077983 */ /* 0x000ea20000300800 */
[----:B------:R-:W-:Y:S01]  /*6420*/  LEA.HI.X R3, R4, UR7, R3, 0x2, P2 ;  /* 0x0000000704037c11 */ /* 0x000fe200090f1403 */
[C---:B------:R-:W-:Y:S02]  /*6430*/  IMAD R6, R12.reuse, UR17, R6 ;  /* 0x000000110c067c24 */ /* 0x040fe4000f8e0206 */
[----:B------:R-:W-:-:S04]  /*6440*/  IMAD.WIDE.U32 R4, R12, UR16, R10 ;  /* 0x000000100c047c25 */ /* 0x000fc8000f8e000a */
[----:B------:R-:W-:Y:S01]  /*6450*/  IMAD.IADD R5, R5, 0x1, R6 ;  /* 0x0000000105057824 */ /* 0x000fe200078e0206 */
[----:B------:R-:W-:-:S04]  /*6460*/  LEA R8, P2, R4, UR18, 0x2 ;  /* 0x0000001204087c11 */ /* 0x000fc8000f8410ff */
[----:B------:R-:W-:-:S05]  /*6470*/  LEA.HI.X R9, R4, UR19, R5, 0x2, P2 ;  /* 0x0000001304097c11 */ /* 0x000fca00090f1405 */
[----:B------:R-:W3:Y:S01]  /*6480*/  @P0 LDG.E.LTC128B R15, desc[UR20][R8.64] ;  /* 0x00000014080f0981 */ /* 0x000ee2000c1e1920 */
[----:B------:R-:W-:Y:S01]  /*6490*/  ISETP.GT.AND P2, PT, R0, 0x1, P1 ;  /* 0x000000010000780c */ /* 0x000fe20000f44270 */
[----:B------:R-:W-:Y:S01]  /*64a0*/  BSSY B0, `(.L_x_22) ;  /* 0x0000008000007945 */ /* 0x000fe20003800000 */
[----:B---3--:R-:W-:-:S05]  /*64b0*/  LOP3.LUT R4, R15, 0xffffe000, RZ, 0xc0, !PT ;  /* 0xffffe0000f047812 */ /* 0x008fca00078ec0ff */
[----:B------:R-:W-:-:S04]  /*64c0*/  FMUL R4, R4, UR22 ;  /* 0x0000001604047c20 */ /* 0x000fc80008400000 */
[----:B--2---:R-:W-:-:S05]  /*64d0*/  FFMA R4, R7, UR11, R4 ;  /* 0x0000000b07047c23 */ /* 0x004fca0008000004 */
[----:B------:R-:W-:-:S05]  /*64e0*/  F2FP.TF32.F32.PACK_B R4, R4 ;  /* 0x00000004ff04723e */ /* 0x000fca00024050ff */
[----:B------:R1:W-:Y:S01]  /*64f0*/  @P0 STG.E desc[UR20][R2.64], R4 ;  /* 0x0000000402000986 */ /* 0x0003e2000c101914 */
[----:B------:R-:W-:Y:S05]  /*6500*/  @!P2 BRA `(.L_x_23) ;  /* 0x000000000004a947 */ /* 0x000fea0003800000 */
[----:B------:R2:W5:Y:S02]  /*6510*/  LDG.E.LTC128B R15, desc[UR20][R8.64+0x4] ;  /* 0x00000414080f7981 */ /* 0x000564000c1e1920 */
.L_x_23:
[----:B------:R-:W-:Y:S05]  /*6520*/  BSYNC B0 ;  /* 0x0000000000007941 */ /* 0x000fea0003800000 */
.L_x_22:
[----:B------:R-:W3:Y:S01]  /*6530*/  LDL.LU R5, [R1+0x4] ;  /* 0x0000040001057983 */ /* 0x000ee20000300800 */
[----:B-1---5:R-:W-:Y:S01]  /*6540*/  LOP3.LUT R4, R15, 0xffffe000, RZ, 0xc0, !PT ;  /* 0xffffe0000f047812 */ /* 0x022fe200078ec0ff */
[----:B------:R-:W-:Y:S02]  /*6550*/  USHF.L.U64.HI UR13, UR16, 0x3, UR17 ;  /* 0x00000003100d7899 */ /* 0x000fe40008010211 */
[----:B------:R-:W-:Y:S02]  /*6560*/  USHF.L.U32 UR12, UR16, 0x3, URZ ;  /* 0x00000003100c7899 */ /* 0x000fe4000800063f */
[----:B------:R-:W-:Y:S02]  /*6570*/  IMAD.U32 R17, RZ, RZ, UR16 ;  /* 0x00000010ff117e24 */ /* 0x000fe4000f8e00ff */
[----:B------:R-:W-:Y:S01]  /*6580*/  FMUL R4, R4, UR22 ;  /* 0x0000001604047c20 */ /* 0x000fe20008400000 */
[----:B------:R-:W4:Y:S03]  /*6590*/  LDL.LU R18, [R1+0x8] ;  /* 0x0000080001127983 */ /* 0x000f260000300800 */
[----:B---3--:R-:W-:-:S05]  /*65a0*/  FFMA R4, R5, UR11, R4 ;  /* 0x0000000b05047c23 */ /* 0x008fca0008000004 */
[----:B------:R-:W-:-:S05]  /*65b0*/  F2FP.TF32.F32.PACK_B R4, R4 ;  /* 0x00000004ff04723e */ /* 0x000fca00024050ff */
[----:B------:R1:W-:Y:S02]  /*65c0*/  @P2 STG.E desc[UR20][R2.64+0x4], R4 ;  /* 0x0000040402002986 */ /* 0x0003e4000c101914 */
[----:B-1----:R-:W-:-:S03]  /*65d0*/  IMAD.WIDE.U32 R4, R12, R17, UR12 ;  /* 0x0000000c0c047e25 */ /* 0x002fc6000f8e0011 */
[----:B------:R-:W-:-:S04]  /*65e0*/  IADD3 R4, P0, R10, R4, RZ ;  /* 0x000000040a047210 */ /* 0x000fc80007f1e0ff */
[----:B------:R-:W-:Y:S02]  /*65f0*/  IADD3.X R5, R11, R6, R5, P0, !PT ;  /* 0x000000060b057210 */ /* 0x000fe400007fe405 */
[----:B------:R-:W-:Y:S02]  /*6600*/  ISETP.GT.AND P0, PT, R14, 0x8, PT ;  /* 0x000000080e00780c */ /* 0x000fe40003f04270 */
[----:B------:R-:W-:Y:S02]  /*6610*/  LEA R6, P3, R4, UR18, 0x2 ;  /* 0x0000001204067c11 */ /* 0x000fe4000f8610ff */
[----:B------:R-:W-:Y:S02]  /*6620*/  ISETP.GT.AND P2, PT, R0, RZ, P0 ;  /* 0x000000ff0000720c */ /* 0x000fe40000744270 */
[----:B------:R-:W-:-:S11]  /*6630*/  LEA.HI.X R7, R4, UR19, R5, 0x2, P3 ;  /* 0x0000001304077c11 */ /* 0x000fd600098f1405 */
[----:B------:R-:W3:Y:S01]  /*6640*/  @P2 LDG.E.LTC128B R15, desc[UR20][R6.64] ;  /* 0x00000014060f2981 */ /* 0x000ee2000c1e1920 */
[----:B------:R-:W-:Y:S01]  /*6650*/  USHF.L.U32 UR8, UR4, 0x2, URZ ;  /* 0x0000000204087899 */ /* 0x000fe2000800063f */
[----:B------:R-:W-:Y:S01]  /*6660*/  ISETP.GT.AND P3, PT, R0, 0x1, P0 ;  /* 0x000000010000780c */ /* 0x000fe20000764270 */
[----:B------:R-:W-:Y:S01]  /*6670*/  USHF.L.U64.HI UR5, UR4, 0x2, UR5 ;  /* 0x0000000204057899 */ /* 0x000fe20008010205 */
[----:B------:R-:W-:Y:S03]  /*6680*/  BSSY B0, `(.L_x_24) ;  /* 0x000000a000007945 */ /* 0x000fe60003800000 */
[----:B------:R-:W-:-:S04]  /*6690*/  IADD3 R4, P4, R2, UR8, RZ ;  /* 0x0000000802047c10 */ /* 0x000fc8000ff9e0ff */
[----:B------:R-:W-:Y:S02]  /*66a0*/  IADD3.X R5, R3, UR5, RZ, P4, !PT ;  /* 0x0000000503057c10 */ /* 0x000fe4000a7fe4ff */
[----:B---3--:R-:W-:-:S05]  /*66b0*/  LOP3.LUT R16, R15, 0xffffe000, RZ, 0xc0, !PT ;  /* 0xffffe0000f107812 */ /* 0x008fca00078ec0ff */
[----:B------:R-:W-:-:S04]  /*66c0*/  FMUL R16, R16, UR22 ;  /* 0x0000001610107c20 */ /* 0x000fc80008400000 */
[----:B----4-:R-:W-:-:S05]  /*66d0*/  FFMA R16, R18, UR11, R16 ;  /* 0x0000000b12107c23 */ /* 0x010fca0008000010 */
[----:B------:R-:W-:-:S05]  /*66e0*/  F2FP.TF32.F32.PACK_B R16, R16 ;  /* 0x00000010ff10723e */ /* 0x000fca00024050ff */
[----:B------:R1:W-:Y:S01]  /*66f0*/  @P2 STG.E desc[UR20][R4.64], R16 ;  /* 0x0000001004002986 */ /* 0x0003e2000c101914 */
[----:B------:R-:W-:Y:S05]  /*6700*/  @!P3 BRA `(.L_x_25) ;  /* 0x000000000004b947 */ /* 0x000fea0003800000 */
[----:B------:R3:W5:Y:S02]  /*6710*/  LDG.E.LTC128B R15, desc[UR20][R6.64+0x4] ;  /* 0x00000414060f7981 */ /* 0x000764000c1e1920 */
.L_x_25:
[----:B------:R-:W-:Y:S05]  /*6720*/  BSYNC B0 ;  /* 0x0000000000007941 */ /* 0x000fea0003800000 */
.L_x_24:
[----:B------:R-:W4:Y:S01]  /*6730*/  LDL.LU R18, [R1+0xc] ;  /* 0x00000c0001127983 */ /* 0x000f220000300800 */
[----:B-1---5:R-:W-:Y:S01]  /*6740*/  LOP3.LUT R16, R15, 0xffffe000, RZ, 0xc0, !PT ;  /* 0xffffe0000f107812 */ /* 0x022fe200078ec0ff */
[----:B------:R-:W-:Y:S01]  /*6750*/  BSSY B0, `(.L_x_26) ;  /* 0x0000009000007945 */ /* 0x000fe20003800000 */
[----:B------:R-:W-:-:S03]  /*6760*/  ISETP.GT.AND P2, PT, R0, 0x8, P1 ;  /* 0x000000080000780c */ /* 0x000fc60000f44270 */
[----:B------:R-:W-:-:S04]  /*6770*/  FMUL R16, R16, UR22 ;  /* 0x0000001610107c20 */ /* 0x000fc80008400000 */
[----:B----4-:R-:W-:-:S05]  /*6780*/  FFMA R16, R18, UR11, R16 ;  /* 0x0000000b12107c23 */ /* 0x010fca0008000010 */
[----:B------:R-:W-:-:S05]  /*6790*/  F2FP.TF32.F32.PACK_B R16, R16 ;  /* 0x00000010ff10723e */ /* 0x000fca00024050ff */
[----:B------:R1:W-:Y:S02]  /*67a0*/  @P3 STG.E desc[UR20][R4.64+0x4], R16 ;  /* 0x0000041004003986 */ /* 0x0003e4000c101914 */
[----:B-1----:R-:W-:Y:S01]  /*67b0*/  IMAD.MOV.U32 R16, RZ, RZ, R15 ;  /* 0x000000ffff107224 */ /* 0x002fe200078e000f */
[----:B------:R-:W-:Y:S06]  /*67c0*/  @!P2 BRA `(.L_x_27) ;  /* 0x000000000004a947 */ /* 0x000fec0003800000 */
[----:B------:R1:W5:Y:S02]  /*67d0*/  LDG.E.LTC128B R16, desc[UR20][R8.64+0x20] ;  /* 0x0000201408107981 */ /* 0x000364000c1e1920 */
.L_x_27:
[----:B------:R-:W-:Y:S05]  /*67e0*/  BSYNC B0 ;  /* 0x0000000000007941 */ /* 0x000fea0003800000 */
.L_x_26:
[----:B------:R-:W4:Y:S01]  /*67f0*/  LDL.LU R18, [R1+0x10] ;  /* 0x0000100001127983 */ /* 0x000f220000300800 */
[----:B-----5:R-:W-:Y:S01]  /*6800*/  LOP3.LUT R15, R16, 0xffffe000, RZ, 0xc0, !PT ;  /* 0xffffe000100f7812 */ /* 0x020fe200078ec0ff */
[----:B------:R-:W-:Y:S04]  /*6810*/  BSSY B0, `(.L_x_28) ;  /* 0x0000008000007945 */ /* 0x000fe80003800000 */
[----:B------:R-:W-:-:S04]  /*6820*/  FMUL R15, R15, UR22 ;  /* 0x000000160f0f7c20 */ /* 0x000fc80008400000 */
[----:B----4-:R-:W-:-:S05]  /*6830*/  FFMA R15, R18, UR11, R15 ;  /* 0x0000000b120f7c23 */ /* 0x010fca000800000f */
[----:B------:R-:W-:-:S05]  /*6840*/  F2FP.TF32.F32.PACK_B R15, R15 ;  /* 0x0000000fff0f723e */ /* 0x000fca00024050ff */
[----:B------:R4:W-:Y:S01]  /*6850*/  @P2 STG.E desc[UR20][R2.64+0x20], R15 ;  /* 0x0000200f02002986 */ /* 0x0009e2000c101914 */
[----:B------:R-:W-:-:S13]  /*6860*/  ISETP.GT.AND P2, PT, R0, 0x9, P1 ;  /* 0x000000090000780c */ /* 0x000fda0000f44270 */
[----:B----4-:R-:W-:Y:S05]  /*6870*/  @!P2 BRA `(.L_x_29) ;  /* 0x000000000004a947 */ /* 0x010fea0003800000 */
[----:B------:R4:W5:Y:S02]  /*6880*/  LDG.E.LTC128B R16, desc[UR20][R8.64+0x24] ;  /* 0x0000241408107981 */ /* 0x000964000c1e1920 */
.L_x_29:
[----:B------:R-:W-:Y:S05]  /*6890*/  BSYNC B0 ;  /* 0x0000000000007941 */ /* 0x000fea0003800000 */
.L_x_28:
[----:B------:R-:W2:Y:S01]  /*68a0*/  LDL.LU R18, [R1+0x14] ;  /* 0x0000140001127983 */ /* 0x000ea20000300800 */
[----:B-----5:R-:W-:Y:S01]  /*68b0*/  LOP3.LUT R15, R16, 0xffffe000, RZ, 0xc0, !PT ;  /* 0xffffe000100f7812 */ /* 0x020fe200078ec0ff */
[----:B------:R-:W-:Y:S01]  /*68c0*/  BSSY B0, `(.L_x_30) ;  /* 0x0000008000007945 */ /* 0x000fe20003800000 */
[----:B------:R-:W-:-:S03]  /*68d0*/  ISETP.GT.AND P3, PT, R0, 0x8, P0 ;  /* 0x000000080000780c */ /* 0x000fc60000764270 */
[----:B------:R-:W-:-:S04]  /*68e0*/  FMUL R15, R15, UR22 ;  /* 0x000000160f0f7c20 */ /* 0x000fc80008400000 */
[----:B--2---:R-:W-:-:S05]  /*68f0*/  FFMA R15, R18, UR11, R15 ;  /* 0x0000000b120f7c23 */ /* 0x004fca000800000f */
[----:B------:R-:W-:-:S05]  /*6900*/  F2FP.TF32.F32.PACK_B R15, R15 ;  /* 0x0000000fff0f723e */ /* 0x000fca00024050ff */
[----:B------:R2:W-:Y:S01]  /*6910*/  @P2 STG.E desc[UR20][R2.64+0x24], R15 ;  /* 0x0000240f02002986 */ /* 0x0005e2000c101914 */
[----:B------:R-:W-:Y:S05]  /*6920*/  @!P3 BRA `(.L_x_31) ;  /* 0x000000000004b947 */ /* 0x000fea0003800000 */
[----:B------:R0:W5:Y:S02]  /*6930*/  LDG.E.LTC128B R16, desc[UR20][R6.64+0x20] ;  /* 0x0000201406107981 */ /* 0x000164000c1e1920 */
.L_x_31:
[----:B------:R-:W-:Y:S05]  /*6940*/  BSYNC B0 ;  /* 0x0000000000007941 */ /* 0x000fea0003800000 */
.L_x_30:
[----:B------:R-:W3:Y:S01]  /*6950*/  LDL.LU R18, [R1+0x18] ;  /* 0x0000180001127983 */ /* 0x000ee20000300800 */
[----:B--2--5:R-:W-:Y:S01]  /*6960*/  LOP3.LUT R15, R16, 0xffffe000, RZ, 0xc0, !PT ;  /* 0xffffe000100f7812 */ /* 0x024fe200078ec0ff */
[----:B------:R-:W-:Y:S01]  /*6970*/  BSSY B0, `(.L_x_32) ;  /* 0x0000008000007945 */ /* 0x000fe20003800000 */
[----:B------:R-:W-:-:S03]  /*6980*/  ISETP.GT.AND P2, PT, R0, 0x9, P0 ;  /* 0x000000090000780c */ /* 0x000fc60000744270 */
[----:B------:R-:W-:-:S04]  /*6990*/  FMUL R15, R15, UR22 ;  /* 0x000000160f0f7c20 */ /* 0x000fc80008400000 */
[----:B---3--:R-:W-:-:S05]  /*69a0*/  FFMA R15, R18, UR11, R15 ;  /* 0x0000000b120f7c23 */ /* 0x008fca000800000f */
[----:B------:R-:W-:-:S05]  /*69b0*/  F2FP.TF32.F32.PACK_B R15, R15 ;  /* 0x0000000fff0f723e */ /* 0x000fca00024050ff */
[----:B------:R2:W-:Y:S01]  /*69c0*/  @P3 STG.E desc[UR20][R4.64+0x20], R15 ;  /* 0x0000200f04003986 */ /* 0x0005e2000c101914 */
[----:B------:R-:W-:Y:S05]  /*69d0*/  @!P2 BRA `(.L_x_33) ;  /* 0x000000000004a947 */ /* 0x000fea0003800000 */
[----:B------:R3:W5:Y:S02]  /*69e0*/  LDG.E.LTC128B R16, desc[UR20][R6.64+0x24] ;  /* 0x0000241406107981 */ /* 0x000764000c1e1920 */
.L_x_33:
[----:B------:R-:W-:Y:S05]  /*69f0*/  BSYNC B0 ;  /* 0x0000000000007941 */ /* 0x000fea0003800000 */
.L_x_32:
[----:B------:R-:W4:Y:S01]  /*6a00*/  LDL.LU R18, [R1+0x1c] ;  /* 0x00001c0001127983 */ /* 0x000f220000300800 */
[----:B--2--5:R-:W-:Y:S01]  /*6a10*/  LOP3.LUT R15, R16, 0xffffe000, RZ, 0xc0, !PT ;  /* 0xffffe000100f7812 */ /* 0x024fe200078ec0ff */
[----:B------:R-:W-:Y:S01]  /*6a20*/  BSSY B0, `(.L_x_34) ;  /* 0x0000008000007945 */ /* 0x000fe20003800000 */
[----:B------:R-:W-:-:S03]  /*6a30*/  ISETP.GT.AND P3, PT, R0, 0x10, P1 ;  /* 0x000000100000780c */ /* 0x000fc60000f64270 */
[----:B------:R-:W-:-:S04]  /*6a40*/  FMUL R15, R15, UR22 ;  /* 0x000000160f0f7c20 */ /* 0x000fc80008400000 */
[----:B----4-:R-:W-:-:S05]  /*6a50*/  FFMA R15, R18, UR11, R15 ;  /* 0x0000000b120f7c23 */ /* 0x010fca000800000f */
[----:B------:R-:W-:-:S05]  /*6a60*/  F2FP.TF32.F32.PACK_B R15, R15 ;  /* 0x0000000fff0f723e */ /* 0x000fca00024050ff */
[----:B------:R2:W-:Y:S01]  /*6a70*/  @P2 STG.E desc[UR20][R4.64+0x24], R15 ;  /* 0x0000240f04002986 */ /* 0x0005e2000c101914 */
[----:B------:R-:W-:Y:S05]  /*6a80*/  @!P3 BRA `(.L_x_35) ;  /* 0x000000000004b947 */ /* 0x000fea0003800000 */
[----:B------:R4:W5:Y:S02]  /*6a90*/  LDG.E.LTC128B R16, desc[UR20][R8.64+0x40] ;  /* 0x0000401408107981 */ /* 0x000964000c1e1920 */
.L_x_35:
[----:B------:R-:W-:Y:S05]  /*6aa0*/  BSYNC B0 ;  /* 0x0000000000007941 */ /* 0x000fea0003800000 */
.L_x_34:
        /* <DEDUP_REMOVED lines=10> */
.L_x_37:
[----:B------:R-:W-:Y:S05]  /*6b50*/  BSYNC B0 ;  /* 0x0000000000007941 */ /* 0x000fea0003800000 */
.L_x_36:
        /* <DEDUP_REMOVED lines=10> */
.L_x_39:
[----:B------:R-:W-:Y:S05]  /*6c00*/  BSYNC B0 ;  /* 0x0000000000007941 */ /* 0x000fea0003800000 */
.L_x_38:
        /* <DEDUP_REMOVED lines=10> */
.L_x_41:
[----:B------:R-:W-:Y:S05]  /*6cb0*/  BSYNC B0 ;  /* 0x0000000000007941 */ /* 0x000fea0003800000 */
.L_x_40:
        /* <DEDUP_REMOVED lines=10> */
.L_x_43:
[----:B------:R-:W-:Y:S05]  /*6d60*/  BSYNC B0 ;  /* 0x0000000000007941 */ /* 0x000fea0003800000 */
.L_x_42:
        /* <DEDUP_REMOVED lines=10> */
.L_x_45:
[----:B------:R-:W-:Y:S05]  /*6e10*/  BSYNC B0 ;  /* 0x0000000000007941 */ /* 0x000fea0003800000 */
.L_x_44:
        /* <DEDUP_REMOVED lines=10> */
.L_x_47:
[----:B------:R-:W-:Y:S05]  /*6ec0*/  BSYNC B0 ;  /* 0x0000000000007941 */ /* 0x000fea0003800000 */
.L_x_46:
        /* <DEDUP_REMOVED lines=10> */
.L_x_49:
[----:B------:R-:W-:Y:S05]  /*6f70*/  BSYNC B0 ;  /* 0x0000000000007941 */ /* 0x000fea0003800000 */
.L_x_48:
        /* <DEDUP_REMOVED lines=10> */
.L_x_51:
[----:B------:R-:W-:Y:S05]  /*7020*/  BSYNC B0 ;  /* 0x0000000000007941 */ /* 0x000fea0003800000 */
.L_x_50:
        /* <DEDUP_REMOVED lines=10> */
.L_x_53:
[----:B------:R-:W-:Y:S05]  /*70d0*/  BSYNC B0 ;  /* 0x0000000000007941 */ /* 0x000fea0003800000 */
.L_x_52:
        /* <DEDUP_REMOVED lines=10> */
.L_x_55:
[----:B------:R-:W-:Y:S05]  /*7180*/  BSYNC B0 ;  /* 0x0000000000007941 */ /* 0x000fea0003800000 */
.L_x_54:
[----:B------:R-:W3:Y:S01]  /*7190*/  LDL.LU R18, [R1+0x48] ;  /* 0x0000480001127983 */ /* 0x000ee20000300800 */
[----:B--2--5:R-:W-:Y:S01]  /*71a0*/  LOP3.LUT R15, R16, 0xffffe000, RZ, 0xc0, !PT ;  /* 0xffffe000100f7812 */ /* 0x024fe200078ec0ff */
[----:B------:R-:W-:Y:S01]  /*71b0*/  BSSY B0, `(.L_x_56) ;  /* 0x0000009000007945 */ /* 0x000fe20003800000 */
[----:B------:R-:W-:-:S03]  /*71c0*/  ISETP.GT.AND P2, PT, R0, 0x21, P0 ;  /* 0x000000210000780c */ /* 0x000fc60000744270 */
[----:B------:R-:W-:-:S04]  /*71d0*/  FMUL R15, R15, UR22 ;  /* 0x000000160f0f7c20 */ /* 0x000fc80008400000 */
[----:B---3--:R-:W-:-:S05]  /*71e0*/  FFMA R15, R18, UR11, R15 ;  /* 0x0000000b120f7c23 */ /* 0x008fca000800000f */
[----:B------:R-:W-:-:S05]  /*71f0*/  F2FP.TF32.F32.PACK_B R15, R15 ;  /* 0x0000000fff0f723e */ /* 0x000fca00024050ff */
[----:B------:R2:W-:Y:S02]  /*7200*/  @P3 STG.E desc[UR20][R4.64+0x80], R15 ;  /* 0x0000800f04003986 */ /* 0x0005e4000c101914 */
[----:B--2---:R-:W-:Y:S01]  /*7210*/  IMAD.MOV.U32 R15, RZ, RZ, R16 ;  /* 0x000000ffff0f7224 */ /* 0x004fe200078e0010 */
[----:B------:R-:W-:Y:S06]  /*7220*/  @!P2 BRA `(.L_x_57) ;  /* 0x000000000004a947 */ /* 0x000fec0003800000 */
[----:B------:R2:W5:Y:S02]  /*7230*/  LDG.E.LTC128B R15, desc[UR20][R6.64+0x84] ;  /* 0x00008414060f7981 */ /* 0x000564000c1e1920 */
.L_x_57:
[----:B------:R-:W-:Y:S05]  /*7240*/  BSYNC B0 ;  /* 0x0000000000007941 */ /* 0x000fea0003800000 */
.L_x_56:
[----:B------:R-:W3:Y:S01]  /*7250*/  LDL.LU R18, [R1+0x4c] ;  /* 0x00004c0001127983 */ /* 0x000ee20000300800 */
[----:B-----5:R-:W-:Y:S01]  /*7260*/  LOP3.LUT R16, R15, 0xffffe000, RZ, 0xc0, !PT ;  /* 0xffffe0000f107812 */ /* 0x020fe200078ec0ff */
        /* <DEDUP_REMOVED lines=8> */
.L_x_59:
[----:B------:R-:W-:Y:S05]  /*72f0*/  BSYNC B0 ;  /* 0x0000000000007941 */ /* 0x000fea0003800000 */
.L_x_58:
[----:B------:R-:W2:Y:S01]  /*7300*/  LDL.LU R18, [R1+0x50] ;  /* 0x0000500001127983 */ /* 0x000ea20000300800 */
[----:B---3-5:R-:W-:Y:S01]  /*7310*/  LOP3.LUT R16, R15, 0xffffe000, RZ, 0xc0, !PT ;  /* 0xffffe0000f107812 */ /* 0x028fe200078ec0ff */
        /* <DEDUP_REMOVED lines=8> */
.L_x_61:
[----:B------:R-:W-:Y:S05]  /*73a0*/  BSYNC B0 ;  /* 0x0000000000007941 */ /* 0x000fea0003800000 */
.L_x_60:
        /* <DEDUP_REMOVED lines=10> */
.L_x_63:
[----:B------:R-:W-:Y:S05]  /*7450*/  BSYNC B0 ;  /* 0x0000000000007941 */ /* 0x000fea0003800000 */
.L_x_62:
        /* <DEDUP_REMOVED lines=10> */
.L_x_65:
[----:B------:R-:W-:Y:S05]  /*7500*/  BSYNC B0 ;  /* 0x0000000000007941 */ /* 0x000fea0003800000 */
.L_x_64:
        /* <DEDUP_REMOVED lines=10> */
.L_x_67:
[----:B------:R-:W-:Y:S05]  /*75b0*/  BSYNC B0 ;  /* 0x0000000000007941 */ /* 0x000fea0003800000 */
.L_x_66:
        /* <DEDUP_REMOVED lines=10> */
.L_x_69:
[----:B------:R-:W-:Y:S05]  /*7660*/  BSYNC B0 ;  /* 0x0000000000007941 */ /* 0x000fea0003800000 */
.L_x_68:
        /* <DEDUP_REMOVED lines=10> */
.L_x_71:
[----:B------:R-:W-:Y:S05]  /*7710*/  BSYNC B0 ;  /* 0x0000000000007941 */ /* 0x000fea0003800000 */
.L_x_70:
        /* <DEDUP_REMOVED lines=10> */
.L_x_73:
[----:B------:R-:W-:Y:S05]  /*77c0*/  BSYNC B0 ;  /* 0x0000000000007941 */ /* 0x000fea0003800000 */
.L_x_72:
        /* <DEDUP_REMOVED lines=10> */
.L_x_75:
[----:B------:R-:W-:Y:S05]  /*7870*/  BSYNC B0 ;  /* 0x0000000000007941 */ /* 0x000fea0003800000 */
.L_x_74:
        /* <DEDUP_REMOVED lines=10> */
.L_x_77:
[----:B------:R-:W-:Y:S05]  /*7920*/  BSYNC B0 ;  /* 0x0000000000007941 */ /* 0x000fea0003800000 */
.L_x_76:
        /* <DEDUP_REMOVED lines=10> */
.L_x_79:
[----:B------:R-:W-:Y:S05]  /*79d0*/  BSYNC B0 ;  /* 0x0000000000007941 */ /* 0x000fea0003800000 */
.L_x_78:
        /* <DEDUP_REMOVED lines=10> */
.L_x_81:
[----:B------:R-:W-:Y:S05]  /*7a80*/  BSYNC B0 ;  /* 0x0000000000007941 */ /* 0x000fea0003800000 */
.L_x_80:
        /* <DEDUP_REMOVED lines=10> */
.L_x_83:
[----:B------:R-:W-:Y:S05]  /*7b30*/  BSYNC B0 ;  /* 0x0000000000007941 */ /* 0x000fea0003800000 */
.L_x_82:
        /* <DEDUP_REMOVED lines=10> */
.L_x_85:
[----:B------:R-:W-:Y:S05]  /*7be0*/  BSYNC B0 ;  /* 0x0000000000007941 */ /* 0x000fea0003800000 */
.L_x_84:
        /* <DEDUP_REMOVED lines=10> */
.L_x_87:
[----:B------:R-:W-:Y:S05]  /*7c90*/  BSYNC B0 ;  /* 0x0000000000007941 */ /* 0x000fea0003800000 */
.L_x_86:
        /* <DEDUP_REMOVED lines=10> */
.L_x_89:
[----:B------:R-:W-:Y:S05]  /*7d40*/  BSYNC B0 ;  /* 0x0000000000007941 */ /* 0x000fea0003800000 */
.L_x_88:
        /* <DEDUP_REMOVED lines=10> */
.L_x_91:
[----:B------:R-:W-:Y:S05]  /*7df0*/  BSYNC B0 ;  /* 0x0000000000007941 */ /* 0x000fea0003800000 */
.L_x_90:
        /* <DEDUP_REMOVED lines=10> */
.L_x_93:
[----:B------:R-:W-:Y:S05]  /*7ea0*/  BSYNC B0 ;  /* 0x0000000000007941 */ /* 0x000fea0003800000 */
.L_x_92:
        /* <DEDUP_REMOVED lines=10> */
.L_x_95:
[----:B------:R-:W-:Y:S05]  /*7f50*/  BSYNC B0 ;  /* 0x0000000000007941 */ /* 0x000fea0003800000 */
.L_x_94:
        /* <DEDUP_REMOVED lines=10> */
.L_x_97:
[----:B------:R-:W-:Y:S05]  /*8000*/  BSYNC B0 ;  /* 0x0000000000007941 */ /* 0x000fea0003800000 */
.L_x_96:
        /* <DEDUP_REMOVED lines=10> */
.L_x_99:
[----:B------:R-:W-:Y:S05]  /*80b0*/  BSYNC B0 ;  /* 0x0000000000007941 */ /* 0x000fea0003800000 */
.L_x_98:
        /* <DEDUP_REMOVED lines=10> */
.L_x_101:
[----:B------:R-:W-:Y:S05]  /*8160*/  BSYNC B0 ;  /* 0x0000000000007941 */ /* 0x000fea0003800000 */
.L_x_100:
        /* <DEDUP_REMOVED lines=10> */
.L_x_103:
[----:B------:R-:W-:Y:S05]  /*8210*/  BSYNC B0 ;  /* 0x0000000000007941 */ /* 0x000fea0003800000 */
.L_x_102:
        /* <DEDUP_REMOVED lines=10> */
.L_x_105:
[----:B------:R-:W-:Y:S05]  /*82c0*/  BSYNC B0 ;  /* 0x0000000000007941 */ /* 0x000fea0003800000 */
.L_x_104:
        /* <DEDUP_REMOVED lines=10> */
.L_x_107:
[----:B------:R-:W-:Y:S05]  /*8370*/  BSYNC B0 ;  /* 0x0000000000007941 */ /* 0x000fea0003800000 */
.L_x_106:
        /* <DEDUP_REMOVED lines=10> */
.L_x_109:
[----:B------:R-:W-:Y:S05]  /*8420*/  BSYNC B0 ;  /* 0x0000000000007941 */ /* 0x000fea0003800000 */
.L_x_108:
        /* <DEDUP_REMOVED lines=10> */
.L_x_111:
[----:B------:R-:W-:Y:S05]  /*84d0*/  BSYNC B0 ;  /* 0x0000000000007941 */ /* 0x000fea0003800000 */
.L_x_110:
        /* <DEDUP_REMOVED lines=10> */
.L_x_113:
[----:B------:R-:W-:Y:S05]  /*8580*/  BSYNC B0 ;  /* 0x0000000000007941 */ /* 0x000fea0003800000 */
.L_x_112:
        /* <DEDUP_REMOVED lines=10> */
.L_x_115:
[----:B------:R-:W-:Y:S05]  /*8630*/  BSYNC B0 ;  /* 0x0000000000007941 */ /* 0x000fea0003800000 */
.L_x_114:
        /* <DEDUP_REMOVED lines=10> */
.L_x_117:
[----:B------:R-:W-:Y:S05]  /*86e0*/  BSYNC B0 ;  /* 0x0000000000007941 */ /* 0x000fea0003800000 */
.L_x_116:
        /* <DEDUP_REMOVED lines=10> */
.L_x_119:
[----:B------:R-:W-:Y:S05]  /*8790*/  BSYNC B0 ;  /* 0x0000000000007941 */ /* 0x000fea0003800000 */
.L_x_118:
        /* <DEDUP_REMOVED lines=10> */
.L_x_121:
[----:B------:R-:W-:Y:S05]  /*8840*/  BSYNC B0 ;  /* 0x0000000000007941 */ /* 0x000fea0003800000 */
.L_x_120:
        /* <DEDUP_REMOVED lines=10> */
.L_x_123:
[----:B------:R-:W-:Y:S05]  /*88f0*/  BSYNC B0 ;  /* 0x0000000000007941 */ /* 0x000fea0003800000 */
.L_x_122:
        /* <DEDUP_REMOVED lines=10> */
.L_x_125:
[----:B------:R-:W-:Y:S05]  /*89a0*/  BSYNC B0 ;  /* 0x0000000000007941 */ /* 0x000fea0003800000 */
.L_x_124:
        /* <DEDUP_REMOVED lines=10> */
.L_x_127:
[----:B------:R-:W-:Y:S05]  /*8a50*/  BSYNC B0 ;  /* 0x0000000000007941 */ /* 0x000fea0003800000 */
.L_x_126:
        /* <DEDUP_REMOVED lines=10> */
.L_x_129:
[----:B------:R-:W-:Y:S05]  /*8b00*/  BSYNC B0 ;  /* 0x0000000000007941 */ /* 0x000fea0003800000 */
.L_x_128:
        /* <DEDUP_REMOVED lines=10> */
.L_x_131:
[----:B------:R-:W-:Y:S05]  /*8bb0*/  BSYNC B0 ;  /* 0x0000000000007941 */ /* 0x000fea0003800000 */
.L_x_130:
        /* <DEDUP_REMOVED lines=10> */
.L_x_133:
[----:B------:R-:W-:Y:S05]  /*8c60*/  BSYNC B0 ;  /* 0x0000000000007941 */ /* 0x000fea0003800000 */
.L_x_132:
        /* <DEDUP_REMOVED lines=10> */
.L_x_135:
[----:B------:R-:W-:Y:S05]  /*8d10*/  BSYNC B0 ;  /* 0x0000000000007941 */ /* 0x000fea0003800000 */
.L_x_134:
        /* <DEDUP_REMOVED lines=10> */
.L_x_137:
[----:B------:R-:W-:Y:S05]  /*8dc0*/  BSYNC B0 ;  /* 0x0000000000007941 */ /* 0x000fea0003800000 */
.L_x_136:
        /* <DEDUP_REMOVED lines=10> */
.L_x_139:
[----:B------:R-:W-:Y:S05]  /*8e70*/  BSYNC B0 ;  /* 0x0000000000007941 */ /* 0x000fea0003800000 */
.L_x_138:
        /* <DEDUP_REMOVED lines=10> */
.L_x_141:
[----:B------:R-:W-:Y:S05]  /*8f20*/  BSYNC B0 ;  /* 0x0000000000007941 */ /* 0x000fea0003800000 */
.L_x_140:
[----:B01----:R-:W3:Y:S01]  /*8f30*/  LDL.LU R9, [R1+0xf4] ;  /* 0x0000f40001097983 */ /* 0x003ee20000300800 */
        /* <DEDUP_REMOVED lines=9> */
.L_x_143:
[----:B------:R-:W-:Y:S05]  /*8fd0*/  BSYNC B0 ;  /* 0x0000000000007941 */ /* 0x000fea0003800000 */
.L_x_142:
[----:B0-----:R-:W3:Y:S01]  /*8fe0*/  LDL.LU R9, [R1+0xf8] ;  /* 0x0000f80001097983 */ /* 0x001ee20000300800 */
[----:B-----5:R-:W-:Y:S01]  /*8ff0*/  LOP3.LUT R8, R15, 0xffffe000, RZ, 0xc0, !PT ;  /* 0xffffe0000f087812 */ /* 0x020fe200078ec0ff */
[----:B------:R-:W-:Y:S01]  /*9000*/  BSSY B0, `(.L_x_144) ;  /* 0x000000a000007945 */ /* 0x000fe20003800000 */
[----:B------:R-:W-:Y:S02]  /*9010*/  ISETP.GT.AND P1, PT, R0, 0x79, P0 ;  /* 0x000000790000780c */ /* 0x000fe40000724270 */
[----:B------:R-:W-:Y:S01]  /*9020*/  IADD3 R16, P0, R12, 0x40, RZ ;  /* 0x000000400c107810 */ /* 0x000fe20007f1e0ff */
[----:B------:R-:W-:-:S04]  /*9030*/  FMUL R8, R8, UR22 ;  /* 0x0000001608087c20 */ /* 0x000fc80008400000 */
[----:B---3--:R-:W-:Y:S01]  /*9040*/  FFMA R9, R9, UR11, R8 ;  /* 0x0000000b09097c23 */ /* 0x008fe20008000008 */
[----:B------:R-:W-:-:S04]  /*9050*/  IMAD.X R8, RZ, RZ, R13, P0 ;  /* 0x000000ffff087224 */ /* 0x000fc800000e060d */
[----:B------:R-:W-:-:S05]  /*9060*/  F2FP.TF32.F32.PACK_B R9, R9 ;  /* 0x00000009ff09723e */ /* 0x000fca00024050ff */
[----:B------:R0:W-:Y:S01]  /*9070*/  @P2 STG.E desc[UR20][R4.64+0x1e0], R9 ;  /* 0x0001e00904002986 */ /* 0x0001e2000c101914 */
[----:B------:R-:W-:Y:S05]  /*9080*/  @!P1 BRA `(.L_x_145) ;  /* 0x0000000000049947 */ /* 0x000fea0003800000 */
[----:B------:R3:W5:Y:S02]  /*9090*/  LDG.E.LTC128B R15, desc[UR20][R6.64+0x1e4] ;  /* 0x0001e414060f7981 */ /* 0x000764000c1e1920 */
.L_x_145:
[----:B------:R-:W-:Y:S05]  /*90a0*/  BSYNC B0 ;  /* 0x0000000000007941 */ /* 0x000fea0003800000 */
.L_x_144:
[----:B------:R-:W2:Y:S01]  /*90b0*/  LDL.LU R18, [R1+0xfc] ;  /* 0x0000fc0001127983 */ /* 0x000ea20000300800 */
[----:B-1-345:R-:W-:Y:S01]  /*90c0*/  LOP3.LUT R6, R15, 0xffffe000, RZ, 0xc0, !PT ;  /* 0xffffe0000f067812 */ /* 0x03afe200078ec0ff */
[----:B------:R-:W-:Y:S01]  /*90d0*/  IMAD R7, R8, UR16, RZ ;  /* 0x0000001008077c24 */ /* 0x000fe2000f8e02ff */
[----:B------:R-:W-:Y:S01]  /*90e0*/  ISETP.GT.AND P0, PT, R14, 0x40, PT ;  /* 0x000000400e00780c */ /* 0x000fe20003f04270 */
[----:B0-----:R-:W-:-:S04]  /*90f0*/  IMAD.WIDE.U32 R8, R16, UR16, R10 ;  /* 0x0000001010087c25 */ /* 0x001fc8000f8e000a */
[----:B------:R-:W-:Y:S01]  /*9100*/  FMUL R6, R6, UR22 ;  /* 0x0000001606067c20 */ /* 0x000fe20008400000 */
[----:B------:R-:W-:Y:S01]  /*9110*/  ISETP.GT.AND P3, PT, R0, RZ, P0 ;  /* 0x000000ff0000720c */ /* 0x000fe20000764270 */
[----:B--2---:R-:W-:-:S04]  /*9120*/  IMAD R19, R16, UR17, R7 ;  /* 0x0000001110137c24 */ /* 0x004fc8000f8e0207 */
[----:B------:R-:W-:Y:S02]  /*9130*/  IMAD.IADD R7, R9, 0x1, R19 ;  /* 0x0000000109077824 */ /* 0x000fe400078e0213 */
[----:B------:R-:W-:Y:S01]  /*9140*/  FFMA R21, R18, UR11, R6 ;  /* 0x0000000b12157c23 */ /* 0x000fe20008000006 */
[----:B------:R-:W-:-:S04]  /*9150*/  LEA R6, P2, R8, UR18, 0x2 ;  /* 0x0000001208067c11 */ /* 0x000fc8000f8410ff */
[----:B------:R-:W-:Y:S02]  /*9160*/  F2FP.TF32.F32.PACK_B R21, R21 ;  /* 0x00000015ff15723e */ /* 0x000fe400024050ff */
[----:B------:R-:W-:-:S03]  /*9170*/  LEA.HI.X R7, R8, UR19, R7, 0x2, P2 ;  /* 0x0000001308077c11 */ /* 0x000fc600090f1407 */
[----:B------:R0:W-:Y:S04]  /*9180*/  @P1 STG.E desc[UR20][R4.64+0x1e4], R21 ;  /* 0x0001e41504001986 */ /* 0x0001e8000c101914 */
[----:B------:R-:W2:Y:S01]  /*9190*/  @P3 LDG.E.LTC128B R15, desc[UR20][R6.64] ;  /* 0x00000014060f3981 */ /* 0x000ea2000c1e1920 */
[----:B------:R-:W-:Y:S01]  /*91a0*/  USHF.L.U32 UR4, UR14, 0x6, URZ ;  /* 0x000000060e047899 */ /* 0x000fe2000800063f */
[----:B------:R-:W-:Y:S01]  /*91b0*/  ISETP.GT.AND P2, PT, R0, 0x1, P0 ;  /* 0x000000010000780c */ /* 0x000fe20000744270 */
[----:B------:R-:W-:Y:S01]  /*91c0*/  USHF.L.U64.HI UR6, UR14, 0x6, UR15 ;  /* 0x000000060e067899 */ /* 0x000fe2000801020f */
[----:B------:R-:W-:Y:S01]  /*91d0*/  BSSY B0, `(.L_x_146) ;  /* 0x000000d000007945 */ /* 0x000fe20003800000 */
[----:B------:R-:W-:Y:S02]  /*91e0*/  USHF.L.U32 UR7, UR4, 0x2, URZ ;  /* 0x0000000204077899 */ /* 0x000fe4000800063f */
[----:B------:R-:W-:Y:S01]  /*91f0*/  USHF.L.U64.HI UR4, UR4, 0x2, UR6 ;  /* 0x0000000204047899 */ /* 0x000fe20008010206 */
[----:B0-----:R-:W-:Y:S01]  /*9200*/  IMAD.WIDE.U32 R4, R16, R17, UR12 ;  /* 0x0000000c10047e25 */ /* 0x001fe2000f8e0011 */
[----:B--2---:R-:W-:-:S05]  /*9210*/  LOP3.LUT R8, R15, 0xffffe000, RZ, 0xc0, !PT ;  /* 0xffffe0000f087812 */ /* 0x004fca00078ec0ff */
[----:B------:R-:W-:Y:S01]  /*9220*/  FMUL R9, R8, UR22 ;  /* 0x0000001608097c20 */ /* 0x000fe20008400000 */
[----:B------:R-:W-:-:S03]  /*9230*/  IADD3 R8, P1, R2, UR7, RZ ;  /* 0x0000000702087c10 */ /* 0x000fc6000ff3e0ff */
[----:B------:R-:W-:Y:S01]  /*9240*/  FFMA R23, R152, UR11, R9 ;  /* 0x0000000b98177c23 */ /* 0x000fe20008000009 */
[----:B------:R-:W-:-:S04]  /*9250*/  IADD3.X R9, R3, UR4, RZ, P1, !PT ;  /* 0x0000000403097c10 */ /* 0x000fc80008ffe4ff */
[----:B------:R-:W-:-:S05]  /*9260*/  F2FP.TF32.F32.PACK_B R23, R23 ;  /* 0x00000017ff17723e */ /* 0x000fca00024050ff */
[----:B------:R0:W-:Y:S01]  /*9270*/  @P3 STG.E desc[UR20][R8.64], R23 ;  /* 0x0000001708003986 */ /* 0x0001e2000c101914 */
[----:B------:R-:W-:Y:S05]  /*9280*/  @!P2 BRA `(.L_x_147) ;  /* 0x000000000004a947 */ /* 0x000fea0003800000 */
[----:B------:R1:W5:Y:S02]  /*9290*/  LDG.E.LTC128B R15, desc[UR20][R6.64+0x4] ;  /* 0x00000414060f7981 */ /* 0x000364000c1e1920 */
.L_x_147:
[----:B------:R-:W-:Y:S05]  /*92a0*/  BSYNC B0 ;  /* 0x0000000000007941 */ /* 0x000fea0003800000 */
.L_x_146:
[----:B-----5:R-:W-:Y:S01]  /*92b0*/  LOP3.LUT R16, R15, 0xffffe000, RZ, 0xc0, !PT ;  /* 0xffffe0000f107812 */ /* 0x020fe200078ec0ff */
[----:B------:R-:W-:Y:S01]  /*92c0*/  BSSY B0, `(.L_x_148) ;  /* 0x000000d000007945 */ /* 0x000fe20003800000 */
[----:B------:R-:W-:Y:S02]  /*92d0*/  IADD3 R18, P3, R10, R4, RZ ;  /* 0x000000040a127210 */ /* 0x000fe40007f7e0ff */
[----:B------:R-:W-:Y:S01]  /*92e0*/  ISETP.GT.AND P1, PT, R14, 0x48, PT ;  /* 0x000000480e00780c */ /* 0x000fe20003f24270 */
[----:B------:R-:W-:Y:S01]  /*92f0*/  FMUL R16, R16, UR22 ;  /* 0x0000001610107c20 */ /* 0x000fe20008400000 */
[----:B------:R-:W-:Y:S02]  /*9300*/  IADD3.X R5, R11, R19, R5, P3, !PT ;  /* 0x000000130b057210 */ /* 0x000fe40001ffe405 */
[----:B------:R-:W-:Y:S01]  /*9310*/  ISETP.GT.AND P3, PT, R0, RZ, P1 ;  /* 0x000000ff0000720c */ /* 0x000fe20000f64270 */
[----:B------:R-:W-:Y:S01]  /*9320*/  FFMA R153, R153, UR11, R16 ;  /* 0x0000000b99997c23 */ /* 0x000fe20008000010 */
[----:B------:R-:W-:-:S04]  /*9330*/  LEA R4, P4, R18, UR18, 0x2 ;  /* 0x0000001212047c11 */ /* 0x000fc8000f8810ff */
[----:B------:R-:W-:Y:S02]  /*9340*/  F2FP.TF32.F32.PACK_B R153, R153 ;  /* 0x00000099ff99723e */ /* 0x000fe400024050ff */
[----:B------:R-:W-:-:S03]  /*9350*/  LEA.HI.X R5, R18, UR19, R5, 0x2, P4 ;  /* 0x0000001312057c11 */ /* 0x000fc6000a0f1405 */
[----:B------:R2:W-:Y:S02]  /*9360*/  @P2 STG.E desc[UR20][R8.64+0x4], R153 ;  /* 0x0000049908002986 */ /* 0x0005e4000c101914 */
[----:B------:R-:W-:Y:S05]  /*9370*/  @!P3 BRA `(.L_x_149) ;  /* 0x000000000004b947 */ /* 0x000fea0003800000 */
[----:B------:R3:W5:Y:S02]  /*9380*/  LDG.E.LTC128B R15, desc[UR20][R4.64] ;  /* 0x00000014040f7981 */ /* 0x000764000c1e1920 */
.L_x_149:
[----:B------:R-:W-:Y:S05]  /*9390*/  BSYNC B0 ;  /* 0x0000000000007941 */ /* 0x000fea0003800000 */
.L_x_148:
[----:B-----5:R-:W-:Y:S01]  /*93a0*/  LOP3.LUT R16, R15, 0xffffe000, RZ, 0xc0, !PT ;  /* 0xffffe0000f107812 */ /* 0x020fe200078ec0ff */
[----:B------:R-:W-:Y:S01]  /*93b0*/  BSSY B0, `(.L_x_150) ;  /* 0x000000a000007945 */ /* 0x000fe20003800000 */
[----:B------:R-:W-:Y:S02]  /*93c0*/  IADD3 R18, P4, R8, UR8, RZ ;  /* 0x0000000808127c10 */ /* 0x000fe4000ff9e0ff */
[----:B------:R-:W-:Y:S01]  /*93d0*/  ISETP.GT.AND P2, PT, R0, 0x1, P1 ;  /* 0x000000010000780c */ /* 0x000fe20000f44270 */
[----:B------:R-:W-:-:S04]  /*93e0*/  FMUL R19, R16, UR22 ;  /* 0x0000001610137c20 */ /* 0x000fc80008400000 */
[----:B------:R-:W-:Y:S01]  /*93f0*/  FFMA R21, R154, UR11, R19 ;  /* 0x0000000b9a157c23 */ /* 0x000fe20008000013 */
[----:B------:R-:W-:-:S04]  /*9400*/  IADD3.X R19, R9, UR5, RZ, P4, !PT ;  /* 0x0000000509137c10 */ /* 0x000fc8000a7fe4ff */
[----:B------:R-:W-:-:S05]  /*9410*/  F2FP.TF32.F32.PACK_B R21, R21 ;  /* 0x00000015ff15723e */ /* 0x000fca00024050ff */
[----:B------:R4:W-:Y:S01]  /*9420*/  @P3 STG.E desc[UR20][R18.64], R21 ;  /* 0x0000001512003986 */ /* 0x0009e2000c101914 */
[----:B------:R-:W-:Y:S05]  /*9430*/  @!P2 BRA `(.L_x_151) ;  /* 0x000000000004a947 */ /* 0x000fea0003800000 */
[----:B------:R0:W5:Y:S02]  /*9440*/  LDG.E.LTC128B R15, desc[UR20][R4.64+0x4] ;  /* 0x00000414040f7981 */ /* 0x000164000c1e1920 */
.L_x_151:
[----:B------:R-:W-:Y:S05]  /*9450*/  BSYNC B0 ;  /* 0x0000000000007941 */ /* 0x000fea0003800000 */
.L_x_150:
[----:B-----5:R-:W-:Y:S01]  /*9460*/  LOP3.LUT R16, R15, 0xffffe000, RZ, 0xc0, !PT ;  /* 0xffffe0000f107812 */ /* 0x020fe200078ec0ff */
[----:B------:R-:W-:Y:S01]  /*9470*/  BSSY B0, `(.L_x_152) ;  /* 0x0000008000007945 */ /* 0x000fe20003800000 */
[----:B------:R-:W-:-:S03]  /*9480*/  ISETP.GT.AND P3, PT, R0, 0x8, P0 ;  /* 0x000000080000780c */ /* 0x000fc60000764270 */
[----:B------:R-:W-:-:S04]  /*9490*/  FMUL R16, R16, UR22 ;  /* 0x0000001610107c20 */ /* 0x000fc80008400000 */
[----:B------:R-:W-:-:S05]  /*94a0*/  FFMA R155, R155, UR11, R16 ;  /* 0x0000000b9b9b7c23 */ /* 0x000fca0008000010 */
[----:B------:R-:W-:-:S05]  /*94b0*/  F2FP.TF32.F32.PACK_B R155, R155 ;  /* 0x0000009bff9b723e */ /* 0x000fca00024050ff */
[----:B------:R0:W-:Y:S01]  /*94c0*/  @P2 STG.E desc[UR20][R18.64+0x4], R155 ;  /* 0x0000049b12002986 */ /* 0x0001e2000c101914 */
[----:B------:R-:W-:Y:S05]  /*94d0*/  @!P3 BRA `(.L_x_153) ;  /* 0x000000000004b947 */ /* 0x000fea0003800000 */
[----:B------:R0:W5:Y:S02]  /*94e0*/  LDG.E.LTC128B R15, desc[UR20][R6.64+0x20] ;  /* 0x00002014060f7981 */ /* 0x000164000c1e1920 */
.L_x_153:
[----:B------:R-:W-:Y:S05]  /*94f0*/  BSYNC B0 ;  /* 0x0000000000007941 */ /* 0x000fea0003800000 */
.L_x_152:
[----:B-----5:R-:W-:Y:S01]  /*9500*/  LOP3.LUT R16, R15, 0xffffe000, RZ, 0xc0, !PT ;  /* 0xffffe0000f107812 */ /* 0x020fe200078ec0ff */
[----:B------:R-:W-:Y:S01]  /*9510*/  BSSY B0, `(.L_x_154) ;  /* 0x0000008000007945 */ /* 0x000fe20003800000 */
[----:B------:R-:W-:-:S03]  /*9520*/  ISETP.GT.AND P2, PT, R0, 0x9, P0 ;  /* 0x000000090000780c */ /* 0x000fc60000744270 */
[----:B0---4-:R-:W-:-:S04]  /*9530*/  FMUL R19, R16, UR22 ;  /* 0x0000001610137c20 */ /* 0x011fc80008400000 */
[----:B------:R-:W-:-:S05]  /*9540*/  FFMA R19, R156, UR11, R19 ;  /* 0x0000000b9c137c23 */ /* 0x000fca0008000013 */
[----:B------:R-:W-:-:S05]  /*9550*/  F2FP.TF32.F32.PACK_B R19, R19 ;  /* 0x00000013ff13723e */ /* 0x000fca00024050ff */
[----:B------:R0:W-:Y:S01]  /*9560*/  @P3 STG.E desc[UR20][R8.64+0x20], R19 ;  /* 0x0000201308003986 */ /* 0x0001e2000c101914 */
[----:B------:R-:W-:Y:S05]  /*9570*/  @!P2 BRA `(.L_x_155) ;  /* 0x000000000004a947 */ /* 0x000fea0003800000 */
[----:B------:R4:W5:Y:S02]  /*9580*/  LDG.E.LTC128B R15, desc[UR20][R6.64+0x24] ;  /* 0x00002414060f7981 */ /* 0x000964000c1e1920 */
.L_x_155:
[----:B------:R-:W-:Y:S05]  /*9590*/  BSYNC B0 ;  /* 0x0000000000007941 */ /* 0x000fea0003800000 */
.L_x_154:
        /* <DEDUP_REMOVED lines=9> */
.L_x_157:
[----:B------:R-:W-:Y:S05]  /*9630*/  BSYNC B0 ;  /* 0x0000000000007941 */ /* 0x000fea0003800000 */
.L_x_156:
[----:B-----5:R-:W-:Y:S01]  /*9640*/  LOP3.LUT R16, R15, 0xffffe000, RZ, 0xc0, !PT ;  /* 0xffffe0000f107812 */ /* 0x020fe200078ec0ff */
[----:B------:R-:W-:Y:S01]  /*9650*/  IMAD.U32 R21, RZ, RZ, UR8 ;  /* 0x00000008ff157e24 */ /* 0x000fe2000f8e00ff */
[----:B------:R-:W-:Y:S01]  /*9660*/  ISETP.GT.AND P2, PT, R0, 0x9, P1 ;  /* 0x000000090000780c */ /* 0x000fe20000f44270 */
[----:B------:R-:W-:Y:S01]  /*9670*/  IMAD.U32 R23, RZ, RZ, UR5 ;  /* 0x00000005ff177e24 */ /* 0x000fe2000f8e00ff */
[----:B------:R-:W-:Y:S01]  /*9680*/  BSSY B0, `(.L_x_158) ;  /* 0x0000009000007945 */ /* 0x000fe20003800000 */
[----:B0-----:R-:W-:Y:S01]  /*9690*/  FMUL R19, R16, UR22 ;  /* 0x0000001610137c20 */ /* 0x001fe20008400000 */
[----:B------:R-:W-:-:S03]  /*96a0*/  IADD3 R18, P4, P5, R21, UR7, R2 ;  /* 0x0000000715127c10 */ /* 0x000fc6000fd9e002 */
[----:B------:R-:W-:Y:S01]  /*96b0*/  FFMA R21, R158, UR11, R19 ;  /* 0x0000000b9e157c23 */ /* 0x000fe20008000013 */
[----:B------:R-:W-:-:S04]  /*96c0*/  IADD3.X R19, R23, UR4, R3, P4, P5 ;  /* 0x0000000417137c10 */ /* 0x000fc8000a7ea403 */
[----:B------:R-:W-:-:S05]  /*96d0*/  F2FP.TF32.F32.PACK_B R21, R21 ;  /* 0x00000015ff15723e */ /* 0x000fca00024050ff */
[----:B------:R0:W-:Y:S01]  /*96e0*/  @P3 STG.E desc[UR20][R18.64+0x20], R21 ;  /* 0x0000201512003986 */ /* 0x0001e2000c101914 */
[----:B------:R-:W-:Y:S05]  /*96f0*/  @!P2 BRA `(.L_x_159) ;  /* 0x000000000004a947 */ /* 0x000fea0003800000 */
[----:B------:R0:W5:Y:S02]  /*9700*/  LDG.E.LTC128B R15, desc[UR20][R4.64+0x24] ;  /* 0x00002414040f7981 */ /* 0x000164000c1e1920 */
.L_x_159:
[----:B------:R-:W-:Y:S05]  /*9710*/  BSYNC B0 ;  /* 0x0000000000007941 */ /* 0x000fea0003800000 */
.L_x_158:
        /* <DEDUP_REMOVED lines=9> */
.L_x_161:
[----:B------:R-:W-:Y:S05]  /*97b0*/  BSYNC B0 ;  /* 0x0000000000007941 */ /* 0x000fea0003800000 */
.L_x_160:
[----:B-----5:R-:W-:Y:S01]  /*97c0*/  LOP3.LUT R16, R15, 0xffffe000, RZ, 0xc0, !PT ;  /* 0xffffe0000f107812 */ /* 0x020fe200078ec0ff */
[----:B------:R-:W-:Y:S01]  /*97d0*/  BSSY B0, `(.L_x_162) ;  /* 0x0000008000007945 */ /* 0x000fe20003800000 */
[----:B------:R-:W-:-:S03]  /*97e0*/  ISETP.GT.AND P2, PT, R0, 0x11, P0 ;  /* 0x000000110000780c */ /* 0x000fc60000744270 */
[----:B0-----:R-:W-:-:S04]  /*97f0*/  FMUL R21, R16, UR22 ;  /* 0x0000001610157c20 */ /* 0x001fc80008400000 */
[----:B------:R-:W-:-:S05]  /*9800*/  FFMA R21, R160, UR11, R21 ;  /* 0x0000000ba0157c23 */ /* 0x000fca0008000015 */
[----:B------:R-:W-:-:S05]  /*9810*/  F2FP.TF32.F32.PACK_B R21, R21 ;  /* 0x00000015ff15723e */ /* 0x000fca00024050ff */
[----:B------:R0:W-:Y:S01]  /*9820*/  @P3 STG.E desc[UR20][R8.64+0x40], R21 ;  /* 0x0000401508003986 */ /* 0x0001e2000c101914 */
[----:B------:R-:W-:Y:S05]  /*9830*/  @!P2 BRA `(.L_x_163) ;  /* 0x000000000004a947 */ /* 0x000fea0003800000 */
[----:B------:R0:W5:Y:S02]  /*9840*/  LDG.E.LTC128B R15, desc[UR20][R6.64+0x44] ;  /* 0x00004414060f7981 */ /* 0x000164000c1e1920 */
.L_x_163:
[----:B------:R-:W-:Y:S05]  /*9850*/  BSYNC B0 ;  /* 0x0000000000007941 */ /* 0x000fea0003800000 */
.L_x_162:
        /* <DEDUP_REMOVED lines=9> */
.L_x_165:
[----:B------:R-:W-:Y:S05]  /*98f0*/  BSYNC B0 ;  /* 0x0000000000007941 */ /* 0x000fea0003800000 */
.L_x_164:
        /* <DEDUP_REMOVED lines=9> */
.L_x_167:
[----:B------:R-:W-:Y:S05]  /*9990*/  BSYNC B0 ;  /* 0x0000000000007941 */ /* 0x000fea0003800000 */
.L_x_166:
        /* <DEDUP_REMOVED lines=9> */
.L_x_169:
[----:B------:R-:W-:Y:S05]  /*9a30*/  BSYNC B0 ;  /* 0x0000000000007941 */ /* 0x000fea0003800000 */
.L_x_168:
        /* <DEDUP_REMOVED lines=9> */
.L_x_171:
[----:B------:R-:W-:Y:S05]  /*9ad0*/  BSYNC B0 ;  /* 0x0000000000007941 */ /* 0x000fea0003800000 */
.L_x_170:
        /* <DEDUP_REMOVED lines=9> */
.L_x_173:
[----:B------:R-:W-:Y:S05]  /*9b70*/  BSYNC B0 ;  /* 0x0000000000007941 */ /* 0x000fea0003800000 */
.L_x_172:
        /* <DEDUP_REMOVED lines=9> */
.L_x_175:
[----:B------:R-:W-:Y:S05]  /*9c10*/  BSYNC B0 ;  /* 0x0000000000007941 */ /* 0x000fea0003800000 */
.L_x_174:
        /* <DEDUP_REMOVED lines=9> */
.L_x_177:
[----:B------:R-:W-:Y:S05]  /*9cb0*/  BSYNC B0 ;  /* 0x0000000000007941 */ /* 0x000fea0003800000 */
.L_x_176:
        /* <DEDUP_REMOVED lines=9> */
.L_x_179:
[----:B------:R-:W-:Y:S05]  /*9d50*/  BSYNC B0 ;  /* 0x0000000000007941 */ /* 0x000fea0003800000 */
.L_x_178:
        /* <DEDUP_REMOVED lines=9> */
.L_x_181:
[----:B------:R-:W-:Y:S05]  /*9df0*/  BSYNC B0 ;  /* 0x0000000000007941 */ /* 0x000fea0003800000 */
.L_x_180:
        /* <DEDUP_REMOVED lines=9> */
.L_x_183:
[----:B------:R-:W-:Y:S05]  /*9e90*/  BSYNC B0 ;  /* 0x0000000000007941 */ /* 0x000fea0003800000 */
.L_x_182:
        /* <DEDUP_REMOVED lines=9> */
.L_x_185:
[----:B------:R-:W-:Y:S05]  /*9f30*/  BSYNC B0 ;  /* 0x0000000000007941 */ /* 0x000fea0003800000 */
.L_x_184:
        /* <DEDUP_REMOVED lines=9> */
.L_x_187:
[----:B------:R-:W-:Y:S05]  /*9fd0*/  BSYNC B0 ;  /* 0x0000000000007941 */ /* 0x000fea0003800000 */
.L_x_186:
        /* <DEDUP_REMOVED lines=9> */
.L_x_189:
[----:B------:R-:W-:Y:S05]  /*a070*/  BSYNC B0 ;  /* 0x0000000000007941 */ /* 0x000fea0003800000 */
.L_x_188:
        /* <DEDUP_REMOVED lines=9> */
.L_x_191:
[----:B------:R-:W-:Y:S05]  /*a110*/  BSYNC B0 ;  /* 0x0000000000007941 */ /* 0x000fea0003800000 */
.L_x_190:
        /* <DEDUP_REMOVED lines=9> */
.L_x_193:
[----:B------:R-:W-:Y:S05]  /*a1b0*/  BSYNC B0 ;  /* 0x0000000000007941 */ /* 0x000fea0003800000 */
.L_x_192:
        /* <DEDUP_REMOVED lines=9> */
.L_x_195:
[----:B------:R-:W-:Y:S05]  /*a250*/  BSYNC B0 ;  /* 0x0000000000007941 */ /* 0x000fea0003800000 */
.L_x_194:
        /* <DEDUP_REMOVED lines=9> */
.L_x_197:
[----:B------:R-:W-:Y:S05]  /*a2f0*/  BSYNC B0 ;  /* 0x0000000000007941 */ /* 0x000fea0003800000 */
.L_x_196:
        /* <DEDUP_REMOVED lines=9> */
.L_x_199:
[----:B------:R-:W-:Y:S05]  /*a390*/  BSYNC B0 ;  /* 0x0000000000007941 */ /* 0x000fea0003800000 */
.L_x_198:
        /* <DEDUP_REMOVED lines=9> */
.L_x_201:
[----:B------:R-:W-:Y:S05]  /*a430*/  BSYNC B0 ;  /* 0x0000000000007941 */ /* 0x000fea0003800000 */
.L_x_200:
        /* <DEDUP_REMOVED lines=9> */
.L_x_203:
[----:B------:R-:W-:Y:S05]  /*a4d0*/  BSYNC B0 ;  /* 0x0000000000007941 */ /* 0x000fea0003800000 */
.L_x_202:
        /* <DEDUP_REMOVED lines=9> */
.L_x_205:
[----:B------:R-:W-:Y:S05]  /*a570*/  BSYNC B0 ;  /* 0x0000000000007941 */ /* 0x000fea0003800000 */
.L_x_204:
        /* <DEDUP_REMOVED lines=9> */
.L_x_207:
[----:B------:R-:W-:Y:S05]  /*a610*/  BSYNC B0 ;  /* 0x0000000000007941 */ /* 0x000fea0003800000 */
.L_x_206:
        /* <DEDUP_REMOVED lines=9> */
.L_x_209:
[----:B------:R-:W-:Y:S05]  /*a6b0*/  BSYNC B0 ;  /* 0x0000000000007941 */ /* 0x000fea0003800000 */
.L_x_208:
        /* <DEDUP_REMOVED lines=9> */
.L_x_211:
[----:B------:R-:W-:Y:S05]  /*a750*/  BSYNC B0 ;  /* 0x0000000000007941 */ /* 0x000fea0003800000 */
.L_x_210:
        /* <DEDUP_REMOVED lines=9> */
.L_x_213:
[----:B------:R-:W-:Y:S05]  /*a7f0*/  BSYNC B0 ;  /* 0x0000000000007941 */ /* 0x000fea0003800000 */
.L_x_212:
        /* <DEDUP_REMOVED lines=9> */
.L_x_215:
[----:B------:R-:W-:Y:S05]  /*a890*/  BSYNC B0 ;  /* 0x0000000000007941 */ /* 0x000fea0003800000 */
.L_x_214:
        /* <DEDUP_REMOVED lines=9> */
.L_x_217:
[----:B------:R-:W-:Y:S05]  /*a930*/  BSYNC B0 ;  /* 0x0000000000007941 */ /* 0x000fea0003800000 */
.L_x_216:
        /* <DEDUP_REMOVED lines=9> */
.L_x_219:
[----:B------:R-:W-:Y:S05]  /*a9d0*/  BSYNC B0 ;  /* 0x0000000000007941 */ /* 0x000fea0003800000 */
.L_x_218:
        /* <DEDUP_REMOVED lines=9> */
.L_x_221:
[----:B------:R-:W-:Y:S05]  /*aa70*/  BSYNC B0 ;  /* 0x0000000000007941 */ /* 0x000fea0003800000 */
.L_x_220:
        /* <DEDUP_REMOVED lines=9> */
.L_x_223:
[----:B------:R-:W-:Y:S05]  /*ab10*/  BSYNC B0 ;  /* 0x0000000000007941 */ /* 0x000fea0003800000 */
.L_x_222:
        /* <DEDUP_REMOVED lines=9> */
.L_x_225:
[----:B------:R-:W-:Y:S05]  /*abb0*/  BSYNC B0 ;  /* 0x0000000000007941 */ /* 0x000fea0003800000 */
.L_x_224:
        /* <DEDUP_REMOVED lines=9> */
.L_x_227:
[----:B------:R-:W-:Y:S05]  /*ac50*/  BSYNC B0 ;  /* 0x0000000000007941 */ /* 0x000fea0003800000 */
.L_x_226:
        /* <DEDUP_REMOVED lines=9> */
.L_x_229:
[----:B------:R-:W-:Y:S05]  /*acf0*/  BSYNC B0 ;  /* 0x0000000000007941 */ /* 0x000fea0003800000 */
.L_x_228:
        /* <DEDUP_REMOVED lines=9> */
.L_x_231:
[----:B------:R-:W-:Y:S05]  /*ad90*/  BSYNC B0 ;  /* 0x0000000000007941 */ /* 0x000fea0003800000 */
.L_x_230:
        /* <DEDUP_REMOVED lines=9> */
.L_x_233:
[----:B------:R-:W-:Y:S05]  /*ae30*/  BSYNC B0 ;  /* 0x0000000000007941 */ /* 0x000fea0003800000 */
.L_x_232:
        /* <DEDUP_REMOVED lines=9> */
.L_x_235:
[----:B------:R-:W-:Y:S05]  /*aed0*/  BSYNC B0 ;  /* 0x0000000000007941 */ /* 0x000fea0003800000 */
.L_x_234:
        /* <DEDUP_REMOVED lines=9> */
.L_x_237:
[----:B------:R-:W-:Y:S05]  /*af70*/  BSYNC B0 ;  /* 0x0000000000007941 */ /* 0x000fea0003800000 */
.L_x_236:
        /* <DEDUP_REMOVED lines=9> */
.L_x_239:
[----:B------:R-:W-:Y:S05]  /*b010*/  BSYNC B0 ;  /* 0x0000000000007941 */ /* 0x000fea0003800000 */
.L_x_238:
        /* <DEDUP_REMOVED lines=9> */
.L_x_241:
[----:B------:R-:W-:Y:S05]  /*b0b0*/  BSYNC B0 ;  /* 0x0000000000007941 */ /* 0x000fea0003800000 */
.L_x_240:
        /* <DEDUP_REMOVED lines=9> */
.L_x_243:
[----:B------:R-:W-:Y:S05]  /*b150*/  BSYNC B0 ;  /* 0x0000000000007941 */ /* 0x000fea0003800000 */
.L_x_242:
        /* <DEDUP_REMOVED lines=9> */
.L_x_245:
[----:B------:R-:W-:Y:S05]  /*b1f0*/  BSYNC B0 ;  /* 0x0000000000007941 */ /* 0x000fea0003800000 */
.L_x_244:
        /* <DEDUP_REMOVED lines=9> */
.L_x_247:
[----:B------:R-:W-:Y:S05]  /*b290*/  BSYNC B0 ;  /* 0x0000000000007941 */ /* 0x000fea0003800000 */
.L_x_246:
        /* <DEDUP_REMOVED lines=9> */
.L_x_249:
[----:B------:R-:W-:Y:S05]  /*b330*/  BSYNC B0 ;  /* 0x0000000000007941 */ /* 0x000fea0003800000 */
.L_x_248:
        /* <DEDUP_REMOVED lines=9> */
.L_x_251:
[----:B------:R-:W-:Y:S05]  /*b3d0*/  BSYNC B0 ;  /* 0x0000000000007941 */ /* 0x000fea0003800000 */
.L_x_250:
        /* <DEDUP_REMOVED lines=9> */
.L_x_253:
[----:B------:R-:W-:Y:S05]  /*b470*/  BSYNC B0 ;  /* 0x0000000000007941 */ /* 0x000fea0003800000 */
.L_x_252:
        /* <DEDUP_REMOVED lines=9> */
.L_x_255:
[----:B------:R-:W-:Y:S05]  /*b510*/  BSYNC B0 ;  /* 0x0000000000007941 */ /* 0x000fea0003800000 */
.L_x_254:
        /* <DEDUP_REMOVED lines=9> */
.L_x_257:
[----:B------:R-:W-:Y:S05]  /*b5b0*/  BSYNC B0 ;  /* 0x0000000000007941 */ /* 0x000fea0003800000 */
.L_x_256:
        /* <DEDUP_REMOVED lines=9> */
.L_x_259:
[----:B------:R-:W-:Y:S05]  /*b650*/  BSYNC B0 ;  /* 0x0000000000007941 */ /* 0x000fea0003800000 */
.L_x_258:
        /* <DEDUP_REMOVED lines=9> */
.L_x_261:
[----:B------:R-:W-:Y:S05]  /*b6f0*/  BSYNC B0 ;  /* 0x0000000000007941 */ /* 0x000fea0003800000 */
.L_x_260:
        /* <DEDUP_REMOVED lines=9> */
.L_x_263:
[----:B------:R-:W-:Y:S05]  /*b790*/  BSYNC B0 ;  /* 0x0000000000007941 */ /* 0x000fea0003800000 */
.L_x_262:
        /* <DEDUP_REMOVED lines=9> */
.L_x_265:
[----:B------:R-:W-:Y:S05]  /*b830*/  BSYNC B0 ;  /* 0x0000000000007941 */ /* 0x000fea0003800000 */
.L_x_264:
        /* <DEDUP_REMOVED lines=9> */
.L_x_267:
[----:B------:R-:W-:Y:S05]  /*b8d0*/  BSYNC B0 ;  /* 0x0000000000007941 */ /* 0x000fea0003800000 */
.L_x_266:
[----:B01--45:R-:W-:Y:S01]  /*b8e0*/  LOP3.LUT R6, R15, 0xffffe000, RZ, 0xc0, !PT ;  /* 0xffffe0000f067812 */ /* 0x033fe200078ec0ff */
        /* <DEDUP_REMOVED lines=8> */
.L_x_269:
[----:B------:R-:W-:Y:S05]  /*b970*/  BSYNC B0 ;  /* 0x0000000000007941 */ /* 0x000fea0003800000 */
.L_x_268:
[----:B-----5:R-:W-:Y:S01]  /*b980*/  LOP3.LUT R6, R15, 0xffffe000, RZ, 0xc0, !PT ;  /* 0xffffe0000f067812 */ /* 0x020fe200078ec0ff */
[----:B------:R-:W-:Y:S01]  /*b990*/  BSSY B0, `(.L_x_270) ;  /* 0x000000c000007945 */ /* 0x000fe20003800000 */
[----:B------:R-:W-:Y:S02]  /*b9a0*/  ISETP.GT.AND P1, PT, R0, 0x79, P1 ;  /* 0x000000790000780c */ /* 0x000fe40000f24270 */
[----:B------:R-:W-:Y:S01]  /*b9b0*/  IADD3 R16, P0, R12, 0x80, RZ ;  /* 0x000000800c107810 */ /* 0x000fe20007f1e0ff */
[----:B------:R-:W-:Y:S01]  /*b9c0*/  FMUL R7, R6, UR22 ;  /* 0x0000001606077c20 */ /* 0x000fe20008400000 */
[----:B------:R-:W-:-:S03]  /*b9d0*/  @P2 IMAD.MOV.U32 R6, RZ, RZ, R18 ;  /* 0x000000ffff062224 */ /* 0x000fc600078e0012 */
[----:B0-2---:R-:W-:Y:S01]  /*b9e0*/  FFMA R9, R214, UR11, R7 ;  /* 0x0000000bd6097c23 */ /* 0x005fe20008000007 */
[----:B------:R-:W-:Y:S02]  /*b9f0*/  @P2 IMAD.MOV.U32 R7, RZ, RZ, R19 ;  /* 0x000000ffff072224 */ /* 0x000fe400078e0013 */
[----:B------:R-:W-:Y:S02]  /*ba00*/  IMAD.X R8, RZ, RZ, R13, P0 ;  /* 0x000000ffff087224 */ /* 0x000fe400000e060d */
[----:B------:R-:W-:-:S05]  /*ba10*/  F2FP.TF32.F32.PACK_B R9, R9 ;  /* 0x00000009ff09723e */ /* 0x000fca00024050ff */
[----:B------:R0:W-:Y:S01]  /*ba20*/  @P2 STG.E desc[UR20][R6.64+0x1e0], R9 ;  /* 0x0001e00906002986 */ /* 0x0001e2000c101914 */
[----:B------:R-:W-:Y:S05]  /*ba30*/  @!P1 BRA `(.L_x_271) ;  /* 0x0000000000049947 */ /* 0x000fea0003800000 */
[----:B------:R2:W5:Y:S02]  /*ba40*/  LDG.E.LTC128B R15, desc[UR20][R4.64+0x1e4] ;  /* 0x0001e414040f7981 */ /* 0x000564000c1e1920 */
.L_x_271:
[----:B------:R-:W-:Y:S05]  /*ba50*/  BSYNC B0 ;  /* 0x0000000000007941 */ /* 0x000fea0003800000 */
.L_x_270:
[----:B-123-5:R-:W-:Y:S01]  /*ba60*/  LOP3.LUT R4, R15, 0xffffe000, RZ, 0xc0, !PT ;  /* 0xffffe0000f047812 */ /* 0x02efe200078ec0ff */
[----:B------:R-:W-:Y:S01]  /*ba70*/  IMAD R5, R8, UR16, RZ ;  /* 0x0000001008057c24 */ /* 0x000fe2000f8e02ff */
[----:B------:R-:W-:Y:S01]  /*ba80*/  ISETP.GT.AND P0, PT, R14, 0x80, PT ;  /* 0x000000800e00780c */ /* 0x000fe20003f04270 */
[----:B0-----:R-:W-:-:S04]  /*ba90*/  IMAD.WIDE.U32 R6, R16, UR16, R10 ;  /* 0x0000001010067c25 */ /* 0x001fc8000f8e000a */
[----:B------:R-:W-:Y:S01]  /*baa0*/  FMUL R4, R4, UR22 ;  /* 0x0000001604047c20 */ /* 0x000fe20008400000 */
[----:B------:R-:W-:Y:S01]  /*bab0*/  ISETP.GT.AND P3, PT, R0, RZ, P0 ;  /* 0x000000ff0000720c */ /* 0x000fe20000764270 */
[----:B------:R-:W-:Y:S02]  /*bac0*/  IMAD R21, R16, UR17, R5 ;  /* 0x0000001110157c24 */ /* 0x000fe4000f8e0205 */
[----:B------:R-:W-:Y:S01]  /*bad0*/  FFMA R215, R215, UR11, R4 ;  /* 0x0000000bd7d77c23 */ /* 0x000fe20008000004 */
[----:B------:R-:W-:Y:S01]  /*bae0*/  LEA R4, P2, R6, UR18, 0x2 ;  /* 0x0000001206047c11 */ /* 0x000fe2000f8410ff */
[----:B------:R-:W-:-:S03]  /*baf0*/  IMAD.IADD R5, R7, 0x1, R21 ;  /* 0x0000000107057824 */ /* 0x000fc600078e0215 */
[----:B------:R-:W-:Y:S02]  /*bb00*/  F2FP.TF32.F32.PACK_B R215, R215 ;  /* 0x000000d7ffd7723e */ /* 0x000fe400024050ff */
[----:B------:R-:W-:-:S03]  /*bb10*/  LEA.HI.X R5, R6, UR19, R5, 0x2, P2 ;  /* 0x0000001306057c11 */ /* 0x000fc600090f1405 */
[----:B------:R0:W-:Y:S04]  /*bb20*/  @P1 STG.E desc[UR20][R18.64+0x1e4], R215 ;  /* 0x0001e4d712001986 */ /* 0x0001e8000c101914 */
[----:B------:R-:W2:Y:S01]  /*bb30*/  @P3 LDG.E.LTC128B R15, desc[UR20][R4.64] ;  /* 0x00000014040f3981 */ /* 0x000ea2000c1e1920 */
[----:B------:R-:W-:Y:S01]  /*bb40*/  USHF.L.U32 UR4, UR14, 0x9, URZ ;  /* 0x000000090e047899 */ /* 0x000fe2000800063f */
[----:B------:R-:W-:Y:S01]  /*bb50*/  ISETP.GT.AND P2, PT, R0, 0x1, P0 ;  /* 0x000000010000780c */ /* 0x000fe20000744270 */
[----:B------:R-:W-:Y:S01]  /*bb60*/  USHF.L.U64.HI UR6, UR14, 0x9, UR15 ;  /* 0x000000090e067899 */ /* 0x000fe2000801020f */
[----:B------:R-:W-:Y:S03]  /*bb70*/  BSSY B0, `(.L_x_272) ;  /* 0x000000b000007945 */ /* 0x000fe60003800000 */
[----:B------:R-:W-:-:S04]  /*bb80*/  IADD3 R8, P1, R2, UR4, RZ ;  /* 0x0000000402087c10 */ /* 0x000fc8000ff3e0ff */
[----:B------:R-:W-:Y:S02]  /*bb90*/  IADD3.X R9, R3, UR6, RZ, P1, !PT ;  /* 0x0000000603097c10 */ /* 0x000fe40008ffe4ff */
[----:B--2---:R-:W-:-:S05]  /*bba0*/  LOP3.LUT R6, R15, 0xffffe000, RZ, 0xc0, !PT ;  /* 0xffffe0000f067812 */ /* 0x004fca00078ec0ff */
[----:B------:R-:W-:-:S04]  /*bbb0*/  FMUL R7, R6, UR22 ;  /* 0x0000001606077c20 */ /* 0x000fc80008400000 */
[----:B------:R-:W-:Y:S01]  /*bbc0*/  FFMA R23, R88, UR11, R7 ;  /* 0x0000000b58177c23 */ /* 0x000fe20008000007 */
[----:B------:R-:W-:-:S04]  /*bbd0*/  IMAD.WIDE.U32 R6, R16, R17, UR12 ;  /* 0x0000000c10067e25 */ /* 0x000fc8000f8e0011 */
[----:B------:R-:W-:-:S05]  /*bbe0*/  F2FP.TF32.F32.PACK_B R23, R23 ;  /* 0x00000017ff17723e */ /* 0x000fca00024050ff */
[----:B------:R0:W-:Y:S01]  /*bbf0*/  @P3 STG.E desc[UR20][R8.64], R23 ;  /* 0x0000001708003986 */ /* 0x0001e2000c101914 */
[----:B------:R-:W-:Y:S05]  /*bc00*/  @!P2 BRA `(.L_x_273) ;  /* 0x000000000004a947 */ /* 0x000fea0003800000 */
[----:B------:R1:W5:Y:S02]  /*bc10*/  LDG.E.LTC128B R15, desc[UR20][R4.64+0x4] ;  /* 0x00000414040f7981 */ /* 0x000364000c1e1920 */
.L_x_273:
[----:B------:R-:W-:Y:S05]  /*bc20*/  BSYNC B0 ;  /* 0x0000000000007941 */ /* 0x000fea0003800000 */
.L_x_272:
[----:B-----5:R-:W-:Y:S01]  /*bc30*/  LOP3.LUT R16, R15, 0xffffe000, RZ, 0xc0, !PT ;  /* 0xffffe0000f107812 */ /* 0x020fe200078ec0ff */
[----:B------:R-:W-:Y:S01]  /*bc40*/  BSSY B0, `(.L_x_274) ;  /* 0x000000d000007945 */ /* 0x000fe20003800000 */
[----:B0-----:R-:W-:Y:S02]  /*bc50*/  IADD3 R18, P3, R10, R6, RZ ;  /* 0x000000060a127210 */ /* 0x001fe40007f7e0ff */
        /* <DEDUP_REMOVED lines=11> */
.L_x_275:
[----:B------:R-:W-:Y:S05]  /*bd10*/  BSYNC B0 ;  /* 0x0000000000007941 */ /* 0x000fea0003800000 */
.L_x_274:
        /* <DEDUP_REMOVED lines=11> */
.L_x_277:
[----:B------:R-:W-:Y:S05]  /*bdd0*/  BSYNC B0 ;  /* 0x0000000000007941 */ /* 0x000fea0003800000 */
.L_x_276:
        /* <DEDUP_REMOVED lines=9> */
.L_x_279:
[----:B------:R-:W-:Y:S05]  /*be70*/  BSYNC B0 ;  /* 0x0000000000007941 */ /* 0x000fea0003800000 */
.L_x_278:
[----:B-----5:R-:W-:Y:S01]  /*be80*/  LOP3.LUT R16, R15, 0xffffe000, RZ, 0xc0, !PT ;  /* 0xffffe0000f107812 */ /* 0x020fe200078ec0ff */
[----:B------:R-:W-:Y:S01]  /*be90*/  BSSY B0, `(.L_x_280) ;  /* 0x0000008000007945 */ /* 0x000fe20003800000 */
[----:B------:R-:W-:-:S03]  /*bea0*/  ISETP.GT.AND P2, PT, R0, 0x9, P0 ;  /* 0x000000090000780c */ /* 0x000fc60000744270 */
[----:B0--3--:R-:W-:-:S04]  /*beb0*/  FMUL R19, R16, UR22 ;  /* 0x0000001610137c20 */ /* 0x009fc80008400000 */
[----:B------:R-:W-:-:S05]  /*bec0*/  FFMA R19, R92, UR11, R19 ;  /* 0x0000000b5c137c23 */ /* 0x000fca0008000013 */
[----:B------:R-:W-:-:S05]  /*bed0*/  F2FP.TF32.F32.PACK_B R19, R19 ;  /* 0x00000013ff13723e */ /* 0x000fca00024050ff */
[----:B------:R0:W-:Y:S01]  /*bee0*/  @P3 STG.E desc[UR20][R8.64+0x20], R19 ;  /* 0x0000201308003986 */ /* 0x0001e2000c101914 */
[----:B------:R-:W-:Y:S05]  /*bef0*/  @!P2 BRA `(.L_x_281) ;  /* 0x000000000004a947 */ /* 0x000fea0003800000 */
[----:B------:R3:W5:Y:S02]  /*bf00*/  LDG.E.LTC128B R15, desc[UR20][R4.64+0x24] ;  /* 0x00002414040f7981 */ /* 0x000764000c1e1920 */
.L_x_281:
[----:B------:R-:W-:Y:S05]  /*bf10*/  BSYNC B0 ;  /* 0x0000000000007941 */ /* 0x000fea0003800000 */
.L_x_280:
        /* <DEDUP_REMOVED lines=9> */
.L_x_283:
[----:B------:R-:W-:Y:S05]  /*bfb0*/  BSYNC B0 ;  /* 0x0000000000007941 */ /* 0x000fea0003800000 */
.L_x_282:
        /* <DEDUP_REMOVED lines=13> */
.L_x_285:
[----:B------:R-:W-:Y:S05]  /*c090*/  BSYNC B0 ;  /* 0x0000000000007941 */ /* 0x000fea0003800000 */
.L_x_284:
        /* <DEDUP_REMOVED lines=9> */
.L_x_287:
[----:B------:R-:W-:Y:S05]  /*c130*/  BSYNC B0 ;  /* 0x0000000000007941 */ /* 0x000fea0003800000 */
.L_x_286:
        /* <DEDUP_REMOVED lines=9> */
.L_x_289:
[----:B------:R-:W-:Y:S05]  /*c1d0*/  BSYNC B0 ;  /* 0x0000000000007941 */ /* 0x000fea0003800000 */
.L_x_288:
        /* <DEDUP_REMOVED lines=9> */
.L_x_291:
[----:B------:R-:W-:Y:S05]  /*c270*/  BSYNC B0 ;  /* 0x0000000000007941 */ /* 0x000fea0003800000 */
.L_x_290:
        /* <DEDUP_REMOVED lines=9> */
.L_x_293:
[----:B------:R-:W-:Y:S05]  /*c310*/  BSYNC B0 ;  /* 0x0000000000007941 */ /* 0x000fea0003800000 */
.L_x_292:
        /* <DEDUP_REMOVED lines=9> */
.L_x_295:
[----:B------:R-:W-:Y:S05]  /*c3b0*/  BSYNC B0 ;  /* 0x0000000000007941 */ /* 0x000fea0003800000 */
.L_x_294:
        /* <DEDUP_REMOVED lines=9> */
.L_x_297:
[----:B------:R-:W-:Y:S05]  /*c450*/  BSYNC B0 ;  /* 0x0000000000007941 */ /* 0x000fea0003800000 */
.L_x_296:
        /* <DEDUP_REMOVED lines=9> */
.L_x_299:
[----:B------:R-:W-:Y:S05]  /*c4f0*/  BSYNC B0 ;  /* 0x0000000000007941 */ /* 0x000fea0003800000 */
.L_x_298:
        /* <DEDUP_REMOVED lines=9> */
.L_x_301:
[----:B------:R-:W-:Y:S05]  /*c590*/  BSYNC B0 ;  /* 0x0000000000007941 */ /* 0x000fea0003800000 */
.L_x_300:
        /* <DEDUP_REMOVED lines=9> */
.L_x_303:
[----:B------:R-:W-:Y:S05]  /*c630*/  BSYNC B0 ;  /* 0x0000000000007941 */ /* 0x000fea0003800000 */
.L_x_302:
        /* <DEDUP_REMOVED lines=9> */
.L_x_305:
[----:B------:R-:W-:Y:S05]  /*c6d0*/  BSYNC B0 ;  /* 0x0000000000007941 */ /* 0x000fea0003800000 */
.L_x_304:
        /* <DEDUP_REMOVED lines=9> */
.L_x_307:
[----:B------:R-:W-:Y:S05]  /*c770*/  BSYNC B0 ;  /* 0x0000000000007941 */ /* 0x000fea0003800000 */
.L_x_306:
        /* <DEDUP_REMOVED lines=9> */
.L_x_309:
[----:B------:R-:W-:Y:S05]  /*c810*/  BSYNC B0 ;  /* 0x0000000000007941 */ /* 0x000fea0003800000 */
.L_x_308:
        /* <DEDUP_REMOVED lines=9> */
.L_x_311:
[----:B------:R-:W-:Y:S05]  /*c8b0*/  BSYNC B0 ;  /* 0x0000000000007941 */ /* 0x000fea0003800000 */
.L_x_310:
        /* <DEDUP_REMOVED lines=9> */
.L_x_313:
[----:B------:R-:W-:Y:S05]  /*c950*/  BSYNC B0 ;  /* 0x0000000000007941 */ /* 0x000fea0003800000 */
.L_x_312:
        /* <DEDUP_REMOVED lines=9> */
.L_x_315:
[----:B------:R-:W-:Y:S05]  /*c9f0*/  BSYNC B0 ;  /* 0x0000000000007941 */ /* 0x000fea0003800000 */
.L_x_314:
        /* <DEDUP_REMOVED lines=9> */
.L_x_317:
[----:B------:R-:W-:Y:S05]  /*ca90*/  BSYNC B0 ;  /* 0x0000000000007941 */ /* 0x000fea0003800000 */
.L_x_316:
        /* <DEDUP_REMOVED lines=9> */
.L_x_319:
[----:B------:R-:W-:Y:S05]  /*cb30*/  BSYNC B0 ;  /* 0x0000000000007941 */ /* 0x000fea0003800000 */
.L_x_318:
        /* <DEDUP_REMOVED lines=9> */
.L_x_321:
[----:B------:R-:W-:Y:S05]  /*cbd0*/  BSYNC B0 ;  /* 0x0000000000007941 */ /* 0x000fea0003800000 */
.L_x_320:
        /* <DEDUP_REMOVED lines=9> */
.L_x_323:
[----:B------:R-:W-:Y:S05]  /*cc70*/  BSYNC B0 ;  /* 0x0000000000007941 */ /* 0x000fea0003800000 */
.L_x_322:
        /* <DEDUP_REMOVED lines=9> */
.L_x_325:
[----:B------:R-:W-:Y:S05]  /*cd10*/  BSYNC B0 ;  /* 0x0000000000007941 */ /* 0x000fea0003800000 */
.L_x_324:
        /* <DEDUP_REMOVED lines=9> */
.L_x_327:
[----:B------:R-:W-:Y:S05]  /*cdb0*/  BSYNC B0 ;  /* 0x0000000000007941 */ /* 0x000fea0003800000 */
.L_x_326:
        /* <DEDUP_REMOVED lines=9> */
.L_x_329:
[----:B------:R-:W-:Y:S05]  /*ce50*/  BSYNC B0 ;  /* 0x0000000000007941 */ /* 0x000fea0003800000 */
.L_x_328:
        /* <DEDUP_REMOVED lines=9> */
.L_x_331:
[----:B------:R-:W-:Y:S05]  /*cef0*/  BSYNC B0 ;  /* 0x0000000000007941 */ /* 0x000fea0003800000 */
.L_x_330:
        /* <DEDUP_REMOVED lines=9> */
.L_x_333:
[----:B------:R-:W-:Y:S05]  /*cf90*/  BSYNC B0 ;  /* 0x0000000000007941 */ /* 0x000fea0003800000 */
.L_x_332:
        /* <DEDUP_REMOVED lines=9> */
.L_x_335:
[----:B------:R-:W-:Y:S05]  /*d030*/  BSYNC B0 ;  /* 0x0000000000007941 */ /* 0x000fea0003800000 */
.L_x_334:
        /* <DEDUP_REMOVED lines=9> */
.L_x_337:
[----:B------:R-:W-:Y:S05]  /*d0d0*/  BSYNC B0 ;  /* 0x0000000000007941 */ /* 0x000fea0003800000 */
.L_x_336:
        /* <DEDUP_REMOVED lines=9> */
.L_x_339:
[----:B------:R-:W-:Y:S05]  /*d170*/  BSYNC B0 ;  /* 0x0000000000007941 */ /* 0x000fea0003800000 */
.L_x_338:
        /* <DEDUP_REMOVED lines=9> */
.L_x_341:
[----:B------:R-:W-:Y:S05]  /*d210*/  BSYNC B0 ;  /* 0x0000000000007941 */ /* 0x000fea0003800000 */
.L_x_340:
        /* <DEDUP_REMOVED lines=9> */
.L_x_343:
[----:B------:R-:W-:Y:S05]  /*d2b0*/  BSYNC B0 ;  /* 0x0000000000007941 */ /* 0x000fea0003800000 */
.L_x_342:
        /* <DEDUP_REMOVED lines=9> */
.L_x_345:
[----:B------:R-:W-:Y:S05]  /*d350*/  BSYNC B0 ;  /* 0x0000000000007941 */ /* 0x000fea0003800000 */
.L_x_344:
        /* <DEDUP_REMOVED lines=9> */
.L_x_347:
[----:B------:R-:W-:Y:S05]  /*d3f0*/  BSYNC B0 ;  /* 0x0000000000007941 */ /* 0x000fea0003800000 */
.L_x_346:
        /* <DEDUP_REMOVED lines=9> */
.L_x_349:
[----:B------:R-:W-:Y:S05]  /*d490*/  BSYNC B0 ;  /* 0x0000000000007941 */ /* 0x000fea0003800000 */
.L_x_348:
        /* <DEDUP_REMOVED lines=9> */
.L_x_351:
[----:B------:R-:W-:Y:S05]  /*d530*/  BSYNC B0 ;  /* 0x0000000000007941 */ /* 0x000fea0003800000 */
.L_x_350:
        /* <DEDUP_REMOVED lines=9> */
.L_x_353:
[----:B------:R-:W-:Y:S05]  /*d5d0*/  BSYNC B0 ;  /* 0x0000000000007941 */ /* 0x000fea0003800000 */
.L_x_352:
        /* <DEDUP_REMOVED lines=9> */
.L_x_355:
[----:B------:R-:W-:Y:S05]  /*d670*/  BSYNC B0 ;  /* 0x0000000000007941 */ /* 0x000fea0003800000 */
.L_x_354:
        /* <DEDUP_REMOVED lines=9> */
.L_x_357:
[----:B------:R-:W-:Y:S05]  /*d710*/  BSYNC B0 ;  /* 0x0000000000007941 */ /* 0x000fea0003800000 */
.L_x_356:
        /* <DEDUP_REMOVED lines=9> */
.L_x_359:
[----:B------:R-:W-:Y:S05]  /*d7b0*/  BSYNC B0 ;  /* 0x0000000000007941 */ /* 0x000fea0003800000 */
.L_x_358:
        /* <DEDUP_REMOVED lines=9> */
.L_x_361:
[----:B------:R-:W-:Y:S05]  /*d850*/  BSYNC B0 ;  /* 0x0000000000007941 */ /* 0x000fea0003800000 */
.L_x_360:
        /* <DEDUP_REMOVED lines=9> */
.L_x_363:
[----:B------:R-:W-:Y:S05]  /*d8f0*/  BSYNC B0 ;  /* 0x0000000000007941 */ /* 0x000fea0003800000 */
.L_x_362:
        /* <DEDUP_REMOVED lines=9> */
.L_x_365:
[----:B------:R-:W-:Y:S05]  /*d990*/  BSYNC B0 ;  /* 0x0000000000007941 */ /* 0x000fea0003800000 */
.L_x_364:
        /* <DEDUP_REMOVED lines=9> */
.L_x_367:
[----:B------:R-:W-:Y:S05]  /*da30*/  BSYNC B0 ;  /* 0x0000000000007941 */ /* 0x000fea0003800000 */
.L_x_366:
        /* <DEDUP_REMOVED lines=9> */
.L_x_369:
[----:B------:R-:W-:Y:S05]  /*dad0*/  BSYNC B0 ;  /* 0x0000000000007941 */ /* 0x000fea0003800000 */
.L_x_368:
        /* <DEDUP_REMOVED lines=9> */
.L_x_371:
[----:B------:R-:W-:Y:S05]  /*db70*/  BSYNC B0 ;  /* 0x0000000000007941 */ /* 0x000fea0003800000 */
.L_x_370:
        /* <DEDUP_REMOVED lines=9> */
.L_x_373:
[----:B------:R-:W-:Y:S05]  /*dc10*/  BSYNC B0 ;  /* 0x0000000000007941 */ /* 0x000fea0003800000 */
.L_x_372:
        /* <DEDUP_REMOVED lines=9> */
.L_x_375:
[----:B------:R-:W-:Y:S05]  /*dcb0*/  BSYNC B0 ;  /* 0x0000000000007941 */ /* 0x000fea0003800000 */
.L_x_374:
        /* <DEDUP_REMOVED lines=9> */
.L_x_377:
[----:B------:R-:W-:Y:S05]  /*dd50*/  BSYNC B0 ;  /* 0x0000000000007941 */ /* 0x000fea0003800000 */
.L_x_376:
        /* <DEDUP_REMOVED lines=9> */
.L_x_379:
[----:B------:R-:W-:Y:S05]  /*ddf0*/  BSYNC B0 ;  /* 0x0000000000007941 */ /* 0x000fea0003800000 */
.L_x_378:
        /* <DEDUP_REMOVED lines=9> */
.L_x_381:
[----:B------:R-:W-:Y:S05]  /*de90*/  BSYNC B0 ;  /* 0x0000000000007941 */ /* 0x000fea0003800000 */
.L_x_380:
        /* <DEDUP_REMOVED lines=9> */
.L_x_383:
[----:B------:R-:W-:Y:S05]  /*df30*/  BSYNC B0 ;  /* 0x0000000000007941 */ /* 0x000fea0003800000 */
.L_x_382:
        /* <DEDUP_REMOVED lines=9> */
.L_x_385:
[----:B------:R-:W-:Y:S05]  /*dfd0*/  BSYNC B0 ;  /* 0x0000000000007941 */ /* 0x000fea0003800000 */
.L_x_384:
        /* <DEDUP_REMOVED lines=9> */
.L_x_387:
[----:B------:R-:W-:Y:S05]  /*e070*/  BSYNC B0 ;  /* 0x0000000000007941 */ /* 0x000fea0003800000 */
.L_x_386:
        /* <DEDUP_REMOVED lines=9> */
.L_x_389:
[----:B------:R-:W-:Y:S05]  /*e110*/  BSYNC B0 ;  /* 0x0000000000007941 */ /* 0x000fea0003800000 */
.L_x_388:
        /* <DEDUP_REMOVED lines=9> */
.L_x_391:
[----:B------:R-:W-:Y:S05]  /*e1b0*/  BSYNC B0 ;  /* 0x0000000000007941 */ /* 0x000fea0003800000 */
.L_x_390:
        /* <DEDUP_REMOVED lines=9> */
.L_x_393:
[----:B------:R-:W-:Y:S05]  /*e250*/  BSYNC B0 ;  /* 0x0000000000007941 */ /* 0x000fea0003800000 */
.L_x_392:
[----:B01-3-5:R-:W-:Y:S01]  /*e260*/  LOP3.LUT R4, R15, 0xffffe000, RZ, 0xc0, !PT ;  /* 0xffffe0000f047812 */ /* 0x02bfe200078ec0ff */
        /* <DEDUP_REMOVED lines=8> */
.L_x_395:
[----:B------:R-:W-:Y:S05]  /*e2f0*/  BSYNC B0 ;  /* 0x0000000000007941 */ /* 0x000fea0003800000 */
.L_x_394:
[----:B-----5:R-:W-:Y:S01]  /*e300*/  LOP3.LUT R4, R15, 0xffffe000, RZ, 0xc0, !PT ;  /* 0xffffe0000f047812 */ /* 0x020fe200078ec0ff */
[----:B------:R-:W-:Y:S01]  /*e310*/  BSSY B0, `(.L_x_396) ;  /* 0x000000c000007945 */ /* 0x000fe20003800000 */
[----:B------:R-:W-:Y:S02]  /*e320*/  ISETP.GT.AND P1, PT, R0, 0x79, P1 ;  /* 0x000000790000780c */ /* 0x000fe40000f24270 */
[----:B0-----:R-:W-:Y:S01]  /*e330*/  IADD3 R8, P0, R12, 0xc0, RZ ;  /* 0x000000c00c087810 */ /* 0x001fe20007f1e0ff */
[----:B------:R-:W-:Y:S01]  /*e340*/  FMUL R5, R4, UR22 ;  /* 0x0000001604057c20 */ /* 0x000fe20008400000 */
[----:B------:R-:W-:Y:S02]  /*e350*/  @P2 IMAD.MOV.U32 R4, RZ, RZ, R18 ;  /* 0x000000ffff042224 */ /* 0x000fe400078e0012 */
[----:B------:R-:W-:Y:S01]  /*e360*/  IADD3.X R12, RZ, R13, RZ, P0, !PT ;  /* 0x0000000dff0c7210 */ /* 0x000fe200007fe4ff */
[----:B------:R-:W-:Y:S01]  /*e370*/  FFMA R9, R150, UR11, R5 ;  /* 0x0000000b96097c23 */ /* 0x000fe20008000005 */
[----:B------:R-:W-:-:S04]  /*e380*/  @P2 IMAD.MOV.U32 R5, RZ, RZ, R19 ;  /* 0x000000ffff052224 */ /* 0x000fc800078e0013 */
[----:B------:R-:W-:-:S05]  /*e390*/  F2FP.TF32.F32.PACK_B R9, R9 ;  /* 0x00000009ff09723e */ /* 0x000fca00024050ff */
[----:B------:R0:W-:Y:S01]  /*e3a0*/  @P2 STG.E desc[UR20][R4.64+0x1e0], R9 ;  /* 0x0001e00904002986 */ /* 0x0001e2000c101914 */
[----:B------:R-:W-:Y:S05]  /*e3b0*/  @!P1 BRA `(.L_x_397) ;  /* 0x0000000000049947 */ /* 0x000fea0003800000 */
[----:B------:R3:W5:Y:S02]  /*e3c0*/  LDG.E.LTC128B R15, desc[UR20][R6.64+0x1e4] ;  /* 0x0001e414060f7981 */ /* 0x000764000c1e1920 */
.L_x_397:
[----:B------:R-:W-:Y:S05]  /*e3d0*/  BSYNC B0 ;  /* 0x0000000000007941 */ /* 0x000fea0003800000 */
.L_x_396:
[----:B0----5:R-:W-:Y:S01]  /*e3e0*/  LOP3.LUT R4, R15, 0xffffe000, RZ, 0xc0, !PT ;  /* 0xffffe0000f047812 */ /* 0x021fe200078ec0ff */
[----:B------:R-:W-:Y:S01]  /*e3f0*/  IMAD R5, R12, UR16, RZ ;  /* 0x000000100c057c24 */ /* 0x000fe2000f8e02ff */
[----:B------:R-:W-:Y:S01]  /*e400*/  ISETP.GT.AND P0, PT, R14, 0xc0, PT ;  /* 0x000000c00e00780c */ /* 0x000fe20003f04270 */
[----:B-1234-:R-:W-:-:S04]  /*e410*/  IMAD.WIDE.U32 R6, R8, UR16, R10 ;  /* 0x0000001008067c25 */ /* 0x01efc8000f8e000a */
        /* <DEDUP_REMOVED lines=10> */
[----:B------:R-:W-:Y:S01]  /*e4c0*/  IMAD.U32 R9, RZ, RZ, UR14 ;  /* 0x0000000eff097e24 */ /* 0x000fe2000f8e00ff */
[----:B------:R-:W-:Y:S01]  /*e4d0*/  UIMAD UR4, UR15, 0x300, URZ ;  /* 0x000003000f0478a4 */ /* 0x000fe2000f8e023f */
[----:B------:R-:W-:Y:S01]  /*e4e0*/  ISETP.GT.AND P3, PT, R0, 0x1, P0 ;  /* 0x000000010000780c */ /* 0x000fe20000764270 */
[----:B------:R-:W-:Y:S01]  /*e4f0*/  BSSY B0, `(.L_x_398) ;  /* 0x000000c000007945 */ /* 0x000fe20003800000 */
[----:B------:R-:W-:-:S04]  /*e500*/  IMAD.WIDE.U32 R2, R9, 0x300, R2 ;  /* 0x0000030009027825 */ /* 0x000fc800078e0002 */
[----:B------:R-:W-:Y:S01]  /*e510*/  IMAD.WIDE.U32 R8, R8, R17, UR12 ;  /* 0x0000000c08087e25 */ /* 0x000fe2000f8e0011 */
[----:B--2---:R-:W-:-:S05]  /*e520*/  LOP3.LUT R6, R15, 0xffffe000, RZ, 0xc0, !PT ;  /* 0xffffe0000f067812 */ /* 0x004fca00078ec0ff */
[----:B------:R-:W-:Y:S01]  /*e530*/  FMUL R7, R6, UR22 ;  /* 0x0000001606077c20 */ /* 0x000fe20008400000 */
[----:B------:R-:W-:-:S03]  /*e540*/  @P2 IMAD.MOV.U32 R6, RZ, RZ, R2 ;  /* 0x000000ffff062224 */ /* 0x000fc600078e0002 */
[----:B------:R-:W-:Y:S01]  /*e550*/  FFMA R21, R24, UR11, R7 ;  /* 0x0000000b18157c23 */ /* 0x000fe20008000007 */
[----:B------:R-:W-:-:S04]  /*e560*/  VIADD R7, R3, UR4 ;  /* 0x0000000403077c36 */ /* 0x000fc80008000000 */
[----:B------:R-:W-:-:S05]  /*e570*/  F2FP.TF32.F32.PACK_B R21, R21 ;  /* 0x00000015ff15723e */ /* 0x000fca00024050ff */
[----:B------:R0:W-:Y:S01]  /*e580*/  @P2 STG.E desc[UR20][R6.64], R21 ;  /* 0x0000001506002986 */ /* 0x0001e2000c101914 */
[----:B------:R-:W-:Y:S05]  /*e590*/  @!P3 BRA `(.L_x_399) ;  /* 0x000000000004b947 */ /* 0x000fea0003800000 */
[----:B------:R1:W5:Y:S02]  /*e5a0*/  LDG.E.LTC128B R15, desc[UR20][R4.64+0x4] ;  /* 0x00000414040f7981 */ /* 0x000364000c1e1920 */
.L_x_399:
[----:B------:R-:W-:Y:S05]  /*e5b0*/  BSYNC B0 ;  /* 0x0000000000007941 */ /* 0x000fea0003800000 */
.L_x_398:
[----:B-----5:R-:W-:Y:S01]  /*e5c0*/  LOP3.LUT R12, R15, 0xffffe000, RZ, 0xc0, !PT ;  /* 0xffffe0000f0c7812 */ /* 0x020fe200078ec0ff */
[----:B------:R-:W-:Y:S01]  /*e5d0*/  BSSY B0, `(.L_x_400) ;  /* 0x000000f000007945 */ /* 0x000fe20003800000 */
[----:B------:R-:W-:Y:S02]  /*e5e0*/  IADD3 R10, P2, R10, R8, RZ ;  /* 0x000000080a0a7210 */ /* 0x000fe40007f5e0ff */
[----:B------:R-:W-:Y:S01]  /*e5f0*/  ISETP.GT.AND P1, PT, R14, 0xc8, PT ;  /* 0x000000c80e00780c */ /* 0x000fe20003f24270 */
[----:B------:R-:W-:Y:S01]  /*e600*/  FMUL R12, R12, UR22 ;  /* 0x000000160c0c7c20 */ /* 0x000fe20008400000 */
[----:B------:R-:W-:Y:S01]  /*e610*/  IADD3.X R9, R11, R13, R9, P2, !PT ;  /* 0x0000000d0b097210 */ /* 0x000fe200017fe409 */
[----:B------:R-:W-:Y:S01]  /*e620*/  @P3 IMAD.MOV.U32 R11, RZ, RZ, R7 ;  /* 0x000000ffff0b3224 */ /* 0x000fe200078e0007 */
[----:B------:R-:W-:Y:S01]  /*e630*/  LEA R8, P2, R10, UR18, 0x2 ;  /* 0x000000120a087c11 */ /* 0x000fe2000f8410ff */
[----:B------:R-:W-:Y:S01]  /*e640*/  FFMA R25, R25, UR11, R12 ;  /* 0x0000000b19197c23 */ /* 0x000fe2000800000c */
[----:B------:R-:W-:-:S02]  /*e650*/  ISETP.GT.AND P4, PT, R0, RZ, P1 ;  /* 0x000000ff0000720c */ /* 0x000fc40000f84270 */
[----:B------:R-:W-:Y:S01]  /*e660*/  LEA.HI.X R9, R10, UR19, R9, 0x2, P2 ;  /* 0x000000130a097c11 */ /* 0x000fe200090f1409 */
[----:B------:R-:W-:Y:S01]  /*e670*/  @P3 IMAD.MOV.U32 R10, RZ, RZ, R2 ;  /* 0x000000ffff0a3224 */ /* 0x000fe200078e0002 */
[----:B------:R-:W-:-:S05]  /*e680*/  F2FP.TF32.F32.PACK_B R25, R25 ;  /* 0x00000019ff19723e */ /* 0x000fca00024050ff */
[----:B------:R2:W-:Y:S04]  /*e690*/  @P3 STG.E desc[UR20][R10.64+0x4], R25 ;  /* 0x000004190a003986 */ /* 0x0005e8000c101914 */
[----:B------:R-:W-:Y:S05]  /*e6a0*/  @!P4 BRA `(.L_x_401) ;  /* 0x000000000004c947 */ /* 0x000fea0003800000 */
[----:B------:R3:W5:Y:S02]  /*e6b0*/  LDG.E.LTC128B R15, desc[UR20][R8.64] ;  /* 0x00000014080f7981 */ /* 0x000764000c1e1920 */
.L_x_401:
[----:B------:R-:W-:Y:S05]  /*e6c0*/  BSYNC B0 ;  /* 0x0000000000007941 */ /* 0x000fea0003800000 */
.L_x_400:
[----:B--2--5:R-:W-:Y:S01]  /*e6d0*/  LOP3.LUT R10, R15, 0xffffe000, RZ, 0xc0, !PT ;  /* 0xffffe0000f0a7812 */ /* 0x024fe200078ec0ff */
[----:B------:R-:W-:Y:S01]  /*e6e0*/  BSSY B0, `(.L_x_402) ;  /* 0x000000a000007945 */ /* 0x000fe20003800000 */
[----:B------:R-:W-:-:S03]  /*e6f0*/  ISETP.GT.AND P3, PT, R0, 0x1, P1 ;  /* 0x000000010000780c */ /* 0x000fc60000f64270 */
        /* <DEDUP_REMOVED lines=8> */
.L_x_403:
[----:B------:R-:W-:Y:S05]  /*e780*/  BSYNC B0 ;  /* 0x0000000000007941 */ /* 0x000fea0003800000 */
.L_x_402:
        /* <DEDUP_REMOVED lines=9> */
.L_x_405:
[----:B------:R-:W-:Y:S05]  /*e820*/  BSYNC B0 ;  /* 0x0000000000007941 */ /* 0x000fea0003800000 */
.L_x_404:
[----:B-----5:R-:W-:Y:S01]  /*e830*/  LOP3.LUT R12, R15, 0xffffe000, RZ, 0xc0, !PT ;  /* 0xffffe0000f0c7812 */ /* 0x020fe200078ec0ff */
[----:B------:R-:W-:Y:S01]  /*e840*/  BSSY B0, `(.L_x_406) ;  /* 0x000000a000007945 */ /* 0x000fe20003800000 */
[----:B------:R-:W-:-:S03]  /*e850*/  ISETP.GT.AND P3, PT, R0, 0x9, P0 ;  /* 0x000000090000780c */ /* 0x000fc60000764270 */
[----:B--2---:R-:W-:Y:S01]  /*e860*/  FMUL R13, R12, UR22 ;  /* 0x000000160c0d7c20 */ /* 0x004fe20008400000 */
[----:B------:R-:W-:-:S03]  /*e870*/  @P4 IMAD.MOV.U32 R12, RZ, RZ, R2 ;  /* 0x000000ffff0c4224 */ /* 0x000fc600078e0002 */
[----:B------:R-:W-:Y:S01]  /*e880*/  FFMA R17, R28, UR11, R13 ;  /* 0x0000000b1c117c23 */ /* 0x000fe2000800000d */
[----:B------:R-:W-:-:S04]  /*e890*/  @P4 IMAD.MOV.U32 R13, RZ, RZ, R7 ;  /* 0x000000ffff0d4224 */ /* 0x000fc800078e0007 */
[----:B------:R-:W-:-:S05]  /*e8a0*/  F2FP.TF32.F32.PACK_B R17, R17 ;  /* 0x00000011ff11723e */ /* 0x000fca00024050ff */
[----:B------:R2:W-:Y:S01]  /*e8b0*/  @P4 STG.E desc[UR20][R12.64+0x20], R17 ;  /* 0x000020110c004986 */ /* 0x0005e2000c101914 */
[----:B------:R-:W-:Y:S05]  /*e8c0*/  @!P3 BRA `(.L_x_407) ;  /* 0x000000000004b947 */ /* 0x000fea0003800000 */
[----:B------:R0:W5:Y:S02]  /*e8d0*/  LDG.E.LTC128B R15, desc[UR20][R4.64+0x24] ;  /* 0x00002414040f7981 */ /* 0x000164000c1e1920 */
.L_x_407:
[----:B------:R-:W-:Y:S05]  /*e8e0*/  BSYNC B0 ;  /* 0x0000000000007941 */ /* 0x000fea0003800000 */
.L_x_406:
[----:B--2--5:R-:W-:Y:S01]  /*e8f0*/  LOP3.LUT R12, R15, 0xffffe000, RZ, 0xc0, !PT ;  /* 0xffffe0000f0c7812 */ /* 0x024fe200078ec0ff */
[----:B------:R-:W-:Y:S01]  /*e900*/  @P3 IMAD.MOV.U32 R13, RZ, RZ, R7 ;  /* 0x000000ffff0d3224 */ /* 0x000fe200078e0007 */
[----:B------:R-:W-:Y:S01]  /*e910*/  ISETP.GT.AND P4, PT, R0, 0x8, P1 ;  /* 0x000000080000780c */ /* 0x000fe20000f84270 */
[----:B------:R-:W-:Y:S02]  /*e920*/  BSSY B0, `(.L_x_408) ;  /* 0x0000008000007945 */ /* 0x000fe40003800000 */
[----:B------:R-:W-:-:S04]  /*e930*/  FMUL R12, R12, UR22 ;  /* 0x000000160c0c7c20 */ /* 0x000fc80008400000 */
[----:B------:R-:W-:Y:S01]  /*e940*/  FFMA R29, R29, UR11, R12 ;  /* 0x0000000b1d1d7c23 */ /* 0x000fe2000800000c */
[----:B------:R-:W-:-:S04]  /*e950*/  @P3 IMAD.MOV.U32 R12, RZ, RZ, R2 ;  /* 0x000000ffff0c3224 */ /* 0x000fc800078e0002 */
[----:B------:R-:W-:-:S05]  /*e960*/  F2FP.TF32.F32.PACK_B R29, R29 ;  /* 0x0000001dff1d723e */ /* 0x000fca00024050ff */
[----:B------:R2:W-:Y:S01]  /*e970*/  @P3 STG.E desc[UR20][R12.64+0x24], R29 ;  /* 0x0000241d0c003986 */ /* 0x0005e2000c101914 */
[----:B------:R-:W-:Y:S05]  /*e980*/  @!P4 BRA `(.L_x_409) ;  /* 0x000000000004c947 */ /* 0x000fea0003800000 */
[----:B------:R0:W5:Y:S02]  /*e990*/  LDG.E.LTC128B R15, desc[UR20][R8.64+0x20] ;  /* 0x00002014080f7981 */ /* 0x000164000c1e1920 */
.L_x_409:
[----:B------:R-:W-:Y:S05]  /*e9a0*/  BSYNC B0 ;  /* 0x0000000000007941 */ /* 0x000fea0003800000 */
.L_x_408:
[----:B--2--5:R-:W-:Y:S01]  /*e9b0*/  LOP3.LUT R12, R15, 0xffffe000, RZ, 0xc0, !PT ;  /* 0xffffe0000f0c7812 */ /* 0x024fe200078ec0ff */
        /* <DEDUP_REMOVED lines=8> */
.L_x_411:
[----:B------:R-:W-:Y:S05]  /*ea40*/  BSYNC B0 ;  /* 0x0000000000007941 */ /* 0x000fea0003800000 */
.L_x_410:
        /* <DEDUP_REMOVED lines=9> */
.L_x_413:
[----:B------:R-:W-:Y:S05]  /*eae0*/  BSYNC B0 ;  /* 0x0000000000007941 */ /* 0x000fea0003800000 */
.L_x_412:
        /* <DEDUP_REMOVED lines=11> */
.L_x_415:
[----:B------:R-:W-:Y:S05]  /*eba0*/  BSYNC B0 ;  /* 0x0000000000007941 */ /* 0x000fea0003800000 */
.L_x_414:
        /* <DEDUP_REMOVED lines=11> */
.L_x_417:
[----:B------:R-:W-:Y:S05]  /*ec60*/  BSYNC B0 ;  /* 0x0000000000007941 */ /* 0x000fea0003800000 */
.L_x_416:
        /* <DEDUP_REMOVED lines=9> */
.L_x_419:
[----:B------:R-:W-:Y:S05]  /*ed00*/  BSYNC B0 ;  /* 0x0000000000007941 */ /* 0x000fea0003800000 */
.L_x_418:
        /* <DEDUP_REMOVED lines=9> */
.L_x_421:
[----:B------:R-:W-:Y:S05]  /*eda0*/  BSYNC B0 ;  /* 0x0000000000007941 */ /* 0x000fea0003800000 */
.L_x_420:
        /* <DEDUP_REMOVED lines=11> */
.L_x_423:
[----:B------:R-:W-:Y:S05]  /*ee60*/  BSYNC B0 ;  /* 0x0000000000007941 */ /* 0x000fea0003800000 */
.L_x_422:
        /* <DEDUP_REMOVED lines=11> */
.L_x_425:
[----:B------:R-:W-:Y:S05]  /*ef20*/  BSYNC B0 ;  /* 0x0000000000007941 */ /* 0x000fea0003800000 */
.L_x_424:
        /* <DEDUP_REMOVED lines=9> */
.L_x_427:
[----:B------:R-:W-:Y:S05]  /*efc0*/  BSYNC B0 ;  /* 0x0000000000007941 */ /* 0x000fea0003800000 */
.L_x_426:
        /* <DEDUP_REMOVED lines=9> */
.L_x_429:
[----:B------:R-:W-:Y:S05]  /*f060*/  BSYNC B0 ;  /* 0x0000000000007941 */ /* 0x000fea0003800000 */
.L_x_428:
        /* <DEDUP_REMOVED lines=11> */
.L_x_431:
[----:B------:R-:W-:Y:S05]  /*f120*/  BSYNC B0 ;  /* 0x0000000000007941 */ /* 0x000fea0003800000 */
.L_x_430:
        /* <DEDUP_REMOVED lines=11> */
.L_x_433:
[----:B------:R-:W-:Y:S05]  /*f1e0*/  BSYNC B0 ;  /* 0x0000000000007941 */ /* 0x000fea0003800000 */
.L_x_432:
        /* <DEDUP_REMOVED lines=9> */
.L_x_435:
[----:B------:R-:W-:Y:S05]  /*f280*/  BSYNC B0 ;  /* 0x0000000000007941 */ /* 0x000fea0003800000 */
.L_x_434:
        /* <DEDUP_REMOVED lines=9> */
.L_x_437:
[----:B------:R-:W-:Y:S05]  /*f320*/  BSYNC B0 ;  /* 0x0000000000007941 */ /* 0x000fea0003800000 */
.L_x_436:
        /* <DEDUP_REMOVED lines=11> */
.L_x_439:
[----:B------:R-:W-:Y:S05]  /*f3e0*/  BSYNC B0 ;  /* 0x0000000000007941 */ /* 0x000fea0003800000 */
.L_x_438:
        /* <DEDUP_REMOVED lines=11> */
.L_x_441:
[----:B------:R-:W-:Y:S05]  /*f4a0*/  BSYNC B0 ;  /* 0x0000000000007941 */ /* 0x000fea0003800000 */
.L_x_440:
        /* <DEDUP_REMOVED lines=9> */
.L_x_443:
[----:B------:R-:W-:Y:S05]  /*f540*/  BSYNC B0 ;  /* 0x0000000000007941 */ /* 0x000fea0003800000 */
.L_x_442:
        /* <DEDUP_REMOVED lines=9> */
.L_x_445:
[----:B------:R-:W-:Y:S05]  /*f5e0*/  BSYNC B0 ;  /* 0x0000000000007941 */ /* 0x000fea0003800000 */
.L_x_444:
        /* <DEDUP_REMOVED lines=11> */
.L_x_447:
[----:B------:R-:W-:Y:S05]  /*f6a0*/  BSYNC B0 ;  /* 0x0000000000007941 */ /* 0x000fea0003800000 */
.L_x_446:
        /* <DEDUP_REMOVED lines=11> */
.L_x_449:
[----:B------:R-:W-:Y:S05]  /*f760*/  BSYNC B0 ;  /* 0x0000000000007941 */ /* 0x000fea0003800000 */
.L_x_448:
[----:B0----5:R-:W-:Y:S01]  /*f770*/  LOP3.LUT R11, R15, 0xffffe000, RZ, 0xc0, !PT ;  /* 0xffffe0000f0b7812 */ /* 0x021fe200078ec0ff */
[----:B------:R-:W-:Y:S01]  /*f780*/  BSSY B0, `(.L_x_450) ;  /* 0x0000009000007945 */ /* 0x000fe20003800000 */
[----:B------:R-:W-:-:S03]  /*f790*/  ISETP.GT.AND P3, PT, R0, 0x31, P1 ;  /* 0x000000310000780c */ /* 0x000fc60000f64270 */
[----:B------:R-:W-:-:S04]  /*f7a0*/  FMUL R11, R11, UR22 ;  /* 0x000000160b0b7c20 */ /* 0x000fc80008400000 */
[----:B--2---:R-:W-:Y:S01]  /*f7b0*/  FFMA R13, R50, UR11, R11 ;  /* 0x0000000b320d7c23 */ /* 0x004fe2000800000b */
[----:B------:R-:W-:-:S04]  /*f7c0*/  IADD3.X R11, R7, UR5, RZ, P2, !PT ;  /* 0x00000005070b7c10 */ /* 0x000fc800097fe4ff */
[----:B------:R-:W-:-:S05]  /*f7d0*/  F2FP.TF32.F32.PACK_B R13, R13 ;  /* 0x0000000dff0d723e */ /* 0x000fca00024050ff */
[----:B------:R0:W-:Y:S01]  /*f7e0*/  @P4 STG.E desc[UR20][R10.64+0xc0], R13 ;  /* 0x0000c00d0a004986 */ /* 0x0001e2000c101914 */
[----:B------:R-:W-:Y:S05]  /*f7f0*/  @!P3 BRA `(.L_x_451) ;  /* 0x000000000004b947 */ /* 0x000fea0003800000 */
[----:B------:R2:W5:Y:S02]  /*f800*/  LDG.E.LTC128B R15, desc[UR20][R8.64+0xc4] ;  /* 0x0000c414080f7981 */ /* 0x000564000c1e1920 */
.L_x_451:
[----:B------:R-:W-:Y:S05]  /*f810*/  BSYNC B0 ;  /* 0x0000000000007941 */ /* 0x000fea0003800000 */
.L_x_450:
[----:B-----5:R-:W-:Y:S01]  /*f820*/  LOP3.LUT R12, R15, 0xffffe000, RZ, 0xc0, !PT ;  /* 0xffffe0000f0c7812 */ /* 0x020fe200078ec0ff */
[----:B0-----:R-:W-:Y:S01]  /*f830*/  @P3 IMAD.MOV.U32 R13, RZ, RZ, R11 ;  /* 0x000000ffff0d3224 */ /* 0x001fe200078e000b */
[----:B------:R-:W-:Y:S01]  /*f840*/  ISETP.GT.AND P2, PT, R0, 0x38, P0 ;  /* 0x000000380000780c */ /* 0x000fe20000744270 */
[----:B------:R-:W-:Y:S02]  /*f850*/  BSSY B0, `(.L_x_452) ;  /* 0x0000008000007945 */ /* 0x000fe40003800000 */
[----:B------:R-:W-:-:S04]  /*f860*/  FMUL R12, R12, UR22 ;  /* 0x000000160c0c7c20 */ /* 0x000fc80008400000 */
[----:B------:R-:W-:Y:S01]  /*f870*/  FFMA R51, R51, UR11, R12 ;  /* 0x0000000b33337c23 */ /* 0x000fe2000800000c */
[----:B------:R-:W-:-:S04]  /*f880*/  VIADD R12, R2, UR8 ;  /* 0x00000008020c7c36 */ /* 0x000fc80008000000 */
[----:B------:R-:W-:-:S05]  /*f890*/  F2FP.TF32.F32.PACK_B R51, R51 ;  /* 0x00000033ff33723e */ /* 0x000fca00024050ff */
[----:B------:R0:W-:Y:S01]  /*f8a0*/  @P3 STG.E desc[UR20][R12.64+0xc4], R51 ;  /* 0x0000c4330c003986 */ /* 0x0001e2000c101914 */
[----:B------:R-:W-:Y:S05]  /*f8b0*/  @!P2 BRA `(.L_x_453) ;  /* 0x000000000004a947 */ /* 0x000fea0003800000 */
[----:B------:R0:W5:Y:S02]  /*f8c0*/  LDG.E.LTC128B R15, desc[UR20][R4.64+0xe0] ;  /* 0x0000e014040f7981 */ /* 0x000164000c1e1920 */
.L_x_453:
[----:B------:R-:W-:Y:S05]  /*f8d0*/  BSYNC B0 ;  /* 0x0000000000007941 */ /* 0x000fea0003800000 */
.L_x_452:
[----:B0----5:R-:W-:Y:S01]  /*f8e0*/  LOP3.LUT R12, R15, 0xffffe000, RZ, 0xc0, !PT ;  /* 0xffffe0000f0c7812 */ /* 0x021fe200078ec0ff */
[----:B------:R-:W-:Y:S01]  /*f8f0*/  BSSY B0, `(.L_x_454) ;  /* 0x000000a000007945 */ /* 0x000fe20003800000 */
[----:B------:R-:W-:-:S03]  /*f900*/  ISETP.GT.AND P3, PT, R0, 0x39, P0 ;  /* 0x000000390000780c */ /* 0x000fc60000764270 */
[----:B------:R-:W-:Y:S01]  /*f910*/  FMUL R13, R12, UR22 ;  /* 0x000000160c0d7c20 */ /* 0x000fe20008400000 */
[----:B------:R-:W-:-:S03]  /*f920*/  @P2 IMAD.MOV.U32 R12, RZ, RZ, R2 ;  /* 0x000000ffff0c2224 */ /* 0x000fc600078e0002 */
[----:B------:R-:W-:Y:S01]  /*f930*/  FFMA R17, R52, UR11, R13 ;  /* 0x0000000b34117c23 */ /* 0x000fe2000800000d */
[----:B------:R-:W-:-:S04]  /*f940*/  @P2 IMAD.MOV.U32 R13, RZ, RZ, R7 ;  /* 0x000000ffff0d2224 */ /* 0x000fc800078e0007 */
[----:B------:R-:W-:-:S05]  /*f950*/  F2FP.TF32.F32.PACK_B R17, R17 ;  /* 0x00000011ff11723e */ /* 0x000fca00024050ff */
[----:B------:R0:W-:Y:S01]  /*f960*/  @P2 STG.E desc[UR20][R12.64+0xe0], R17 ;  /* 0x0000e0110c002986 */ /* 0x0001e2000c101914 */
[----:B------:R-:W-:Y:S05]  /*f970*/  @!P3 BRA `(.L_x_455) ;  /* 0x000000000004b947 */ /* 0x000fea0003800000 */
[----:B------:R0:W5:Y:S02]  /*f980*/  LDG.E.LTC128B R15, desc[UR20][R4.64+0xe4] ;  /* 0x0000e414040f7981 */ /* 0x000164000c1e1920 */
.L_x_455:
[----:B------:R-:W-:Y:S05]  /*f990*/  BSYNC B0 ;  /* 0x0000000000007941 */ /* 0x000fea0003800000 */
.L_x_454:
[----:B0----5:R-:W-:Y:S01]  /*f9a0*/  LOP3.LUT R12, R15, 0xffffe000, RZ, 0xc0, !PT ;  /* 0xffffe0000f0c7812 */ /* 0x021fe200078ec0ff */
        /* <DEDUP_REMOVED lines=10> */
.L_x_457:
[----:B------:R-:W-:Y:S05]  /*fa50*/  BSYNC B0 ;  /* 0x0000000000007941 */ /* 0x000fea0003800000 */
.L_x_456:
[----:B0----5:R-:W-:Y:S01]  /*fa60*/  LOP3.LUT R12, R15, 0xffffe000, RZ, 0xc0, !PT ;  /* 0xffffe0000f0c7812 */ /* 0x021fe200078ec0ff */
[----:B------:R-:W-:Y:S01]  /*fa70*/  BSSY B0, `(.L_x_458) ;  /* 0x000000a000007945 */ /* 0x000fe20003800000 */
[----:B------:R-:W-:-:S03]  /*fa80*/  ISETP.GT.AND P3, PT, R0, 0x39, P1 ;  /* 0x000000390000780c */ /* 0x000fc60000f64270 */
[----:B------:R-:W-:Y:S01]  /*fa90*/  FMUL R13, R12, UR22 ;  /* 0x000000160c0d7c20 */ /* 0x000fe20008400000 */
[----:B------:R-:W-:-:S03]  /*faa0*/  VIADD R12, R2, UR8 ;  /* 0x00000008020c7c36 */ /* 0x000fc60008000000 */
[----:B------:R-:W-:Y:S01]  /*fab0*/  FFMA R17, R54, UR11, R13 ;  /* 0x0000000b36117c23 */ /* 0x000fe2000800000d */
[----:B------:R-:W-:-:S04]  /*fac0*/  @P2 IMAD.MOV.U32 R13, RZ, RZ, R11 ;  /* 0x000000ffff0d2224 */ /* 0x000fc800078e000b */
[----:B------:R-:W-:-:S05]  /*fad0*/  F2FP.TF32.F32.PACK_B R17, R17 ;  /* 0x00000011ff11723e */ /* 0x000fca00024050ff */
[----:B------:R0:W-:Y:S01]  /*fae0*/  @P2 STG.E desc[UR20][R12.64+0xe0], R17 ;  /* 0x0000e0110c002986 */ /* 0x0001e2000c101914 */
[----:B------:R-:W-:Y:S05]  /*faf0*/  @!P3 BRA `(.L_x_459) ;  /* 0x000000000004b947 */ /* 0x000fea0003800000 */
[----:B------:R0:W5:Y:S02]  /*fb00*/  LDG.E.LTC128B R15, desc[UR20][R8.64+0xe4] ;  /* 0x0000e414080f7981 */ /* 0x000164000c1e1920 */
.L_x_459:
[----:B------:R-:W-:Y:S05]  /*fb10*/  BSYNC B0 ;  /* 0x0000000000007941 */ /* 0x000fea0003800000 */
.L_x_458:
[----:B0----5:R-:W-:Y:S01]  /*fb20*/  LOP3.LUT R12, R15, 0xffffe000, RZ, 0xc0, !PT ;  /* 0xffffe0000f0c7812 */ /* 0x021fe200078ec0ff */
[----:B------:R-:W-:Y:S01]  /*fb30*/  @P3 IMAD.MOV.U32 R13, RZ, RZ, R11 ;  /* 0x000000ffff0d3224 */ /* 0x000fe200078e000b */
        /* <DEDUP_REMOVED lines=9> */
.L_x_461:
[----:B------:R-:W-:Y:S05]  /*fbd0*/  BSYNC B0 ;  /* 0x0000000000007941 */ /* 0x000fea0003800000 */
.L_x_460:
        /* <DEDUP_REMOVED lines=11> */
.L_x_463:
[----:B------:R-:W-:Y:S05]  /*fc90*/  BSYNC B0 ;  /* 0x0000000000007941 */ /* 0x000fea0003800000 */
.L_x_462:
        /* <DEDUP_REMOVED lines=11> */
.L_x_465:
[----:B------:R-:W-:Y:S05]  /*fd50*/  BSYNC B0 ;  /* 0x0000000000007941 */ /* 0x000fea0003800000 */
.L_x_464:
        /* <DEDUP_REMOVED lines=11> */
.L_x_467:
[----:B------:R-:W-:Y:S05]  /*fe10*/  BSYNC B0 ;  /* 0x0000000000007941 */ /* 0x000fea0003800000 */
.L_x_466:
        /* <DEDUP_REMOVED lines=11> */
.L_x_469:
[----:B------:R-:W-:Y:S05]  /*fed0*/  BSYNC B0 ;  /* 0x0000000000007941 */ /* 0x000fea0003800000 */
.L_x_468:
        /* <DEDUP_REMOVED lines=11> */
.L_x_471:
[----:B------:R-:W-:Y:S05]  /*ff90*/  BSYNC B0 ;  /* 0x0000000000007941 */ /* 0x000fea0003800000 */
.L_x_470:
        /* <DEDUP_REMOVED lines=11> */
.L_x_473:
[----:B------:R-:W-:Y:S05]  /*10050*/  BSYNC B0 ;  /* 0x0000000000007941 */ /* 0x000fea0003800000 */
.L_x_472:
        /* <DEDUP_REMOVED lines=11> */
.L_x_475:
[----:B------:R-:W-:Y:S05]  /*10110*/  BSYNC B0 ;  /* 0x0000000000007941 */ /* 0x000fea0003800000 */
.L_x_474:
        /* <DEDUP_REMOVED lines=11> */
.L_x_477:
[----:B------:R-:W-:Y:S05]  /*101d0*/  BSYNC B0 ;  /* 0x0000000000007941 */ /* 0x000fea0003800000 */
.L_x_476:
        /* <DEDUP_REMOVED lines=11> */
.L_x_479:
[----:B------:R-:W-:Y:S05]  /*10290*/  BSYNC B0 ;  /* 0x0000000000007941 */ /* 0x000fea0003800000 */
.L_x_478:
        /* <DEDUP_REMOVED lines=11> */
.L_x_481:
[----:B------:R-:W-:Y:S05]  /*10350*/  BSYNC B0 ;  /* 0x0000000000007941 */ /* 0x000fea0003800000 */
.L_x_480:
        /* <DEDUP_REMOVED lines=11> */
.L_x_483:
[----:B------:R-:W-:Y:S05]  /*10410*/  BSYNC B0 ;  /* 0x0000000000007941 */ /* 0x000fea0003800000 */
.L_x_482:
        /* <DEDUP_REMOVED lines=11> */
.L_x_485:
[----:B------:R-:W-:Y:S05]  /*104d0*/  BSYNC B0 ;  /* 0x0000000000007941 */ /* 0x000fea0003800000 */
.L_x_484:
        /* <DEDUP_REMOVED lines=11> */
.L_x_487:
[----:B------:R-:W-:Y:S05]  /*10590*/  BSYNC B0 ;  /* 0x0000000000007941 */ /* 0x000fea0003800000 */
.L_x_486:
        /* <DEDUP_REMOVED lines=11> */
.L_x_489:
[----:B------:R-:W-:Y:S05]  /*10650*/  BSYNC B0 ;  /* 0x0000000000007941 */ /* 0x000fea0003800000 */
.L_x_488:
        /* <DEDUP_REMOVED lines=11> */
.L_x_491:
[----:B------:R-:W-:Y:S05]  /*10710*/  BSYNC B0 ;  /* 0x0000000000007941 */ /* 0x000fea0003800000 */
.L_x_490:
        /* <DEDUP_REMOVED lines=11> */
.L_x_493:
[----:B------:R-:W-:Y:S05]  /*107d0*/  BSYNC B0 ;  /* 0x0000000000007941 */ /* 0x000fea0003800000 */
.L_x_492:
        /* <DEDUP_REMOVED lines=11> */
.L_x_495:
[----:B------:R-:W-:Y:S05]  /*10890*/  BSYNC B0 ;  /* 0x0000000000007941 */ /* 0x000fea0003800000 */
.L_x_494:
[----:B0----5:R-:W-:Y:S01]  /*108a0*/  LOP3.LUT R12, R15, 0xffffe000, RZ, 0xc0, !PT ;  /* 0xffffe0000f0c7812 */ /* 0x021fe200078ec0ff */
[----:B------:R-:W-:Y:S01]  /*108b0*/  @P3 IMAD.MOV.U32 R13, RZ, RZ, R7 ;  /* 0x000000ffff0d3224 */ /* 0x000fe200078e0007 */
[----:B------:R-:W-:Y:S01]  /*108c0*/  ISETP.GT.AND P2, PT, R0, 0x60, P1 ;  /* 0x000000600000780c */ /* 0x000fe20000f44270 */
[----:B------:R-:W-:Y:S02]  /*108d0*/  BSSY B0, `(.L_x_496) ;  /* 0x0000008000007945 */ /* 0x000fe40003800000 */
[----:B------:R-:W-:-:S04]  /*108e0*/  FMUL R12, R12, UR22 ;  /* 0x000000160c0c7c20 */ /* 0x000fc80008400000 */
[----:B------:R-:W-:Y:S01]  /*108f0*/  FFMA R73, R73, UR11, R12 ;  /* 0x0000000b49497c23 */ /* 0x000fe2000800000c */
[----:B------:R-:W-:-:S04]  /*10900*/  @P3 MOV R12, R2 ;  /* 0x00000002000c3202 */ /* 0x000fc80000000f00 */
[----:B------:R-:W-:-:S05]  /*10910*/  F2FP.TF32.F32.PACK_B R73, R73 ;  /* 0x00000049ff49723e */ /* 0x000fca00024050ff */
[----:B------:R0:W-:Y:S01]  /*10920*/  @P3 STG.E desc[UR20][R12.64+0x184], R73 ;  /* 0x000184490c003986 */ /* 0x0001e2000c101914 */
[----:B------:R-:W-:Y:S05]  /*10930*/  @!P2 BRA `(.L_x_497) ;  /* 0x000000000004a947 */ /* 0x000fea0003800000 */
[----:B------:R0:W5:Y:S02]  /*10940*/  LDG.E.LTC128B R15, desc[UR20][R8.64+0x180] ;  /* 0x00018014080f7981 */ /* 0x000164000c1e1920 */
.L_x_497:
[----:B------:R-:W-:Y:S05]  /*10950*/  BSYNC B0 ;  /* 0x0000000000007941 */ /* 0x000fea0003800000 */
.L_x_496:
        /* <DEDUP_REMOVED lines=11> */
.L_x_499:
[----:B------:R-:W-:Y:S05]  /*10a10*/  BSYNC B0 ;  /* 0x0000000000007941 */ /* 0x000fea0003800000 */
.L_x_498:
        /* <DEDUP_REMOVED lines=11> */
.L_x_501:
[----:B------:R-:W-:Y:S05]  /*10ad0*/  BSYNC B0 ;  /* 0x0000000000007941 */ /* 0x000fea0003800000 */
.L_x_500:
        /* <DEDUP_REMOVED lines=11> */
.L_x_503:
[----:B------:R-:W-:Y:S05]  /*10b90*/  BSYNC B0 ;  /* 0x0000000000007941 */ /* 0x000fea0003800000 */
.L_x_502:
        /* <DEDUP_REMOVED lines=11> */
.L_x_505:
[----:B------:R-:W-:Y:S05]  /*10c50*/  BSYNC B0 ;  /* 0x0000000000007941 */ /* 0x000fea0003800000 */
.L_x_504:
        /* <DEDUP_REMOVED lines=11> */
.L_x_507:
[----:B------:R-:W-:Y:S05]  /*10d10*/  BSYNC B0 ;  /* 0x0000000000007941 */ /* 0x000fea0003800000 */
.L_x_506:
        /* <DEDUP_REMOVED lines=11> */
.L_x_509:
[----:B------:R-:W-:Y:S05]  /*10dd0*/  BSYNC B0 ;  /* 0x0000000000007941 */ /* 0x000fea0003800000 */
.L_x_508:
        /* <DEDUP_REMOVED lines=11> */
.L_x_511:
[----:B------:R-:W-:Y:S05]  /*10e90*/  BSYNC B0 ;  /* 0x0000000000007941 */ /* 0x000fea0003800000 */
.L_x_510:
        /* <DEDUP_REMOVED lines=11> */
.L_x_513:
[----:B------:R-:W-:Y:S05]  /*10f50*/  BSYNC B0 ;  /* 0x0000000000007941 */ /* 0x000fea0003800000 */
.L_x_512:
        /* <DEDUP_REMOVED lines=11> */
.L_x_515:
[----:B------:R-:W-:Y:S05]  /*11010*/  BSYNC B0 ;  /* 0x0000000000007941 */ /* 0x000fea0003800000 */
.L_x_514:
        /* <DEDUP_REMOVED lines=11> */
.L_x_517:
[----:B------:R-:W-:Y:S05]  /*110d0*/  BSYNC B0 ;  /* 0x0000000000007941 */ /* 0x000fea0003800000 */
.L_x_516:
        /* <DEDUP_REMOVED lines=11> */
.L_x_519:
[----:B------:R-:W-:Y:S05]  /*11190*/  BSYNC B0 ;  /* 0x0000000000007941 */ /* 0x000fea0003800000 */
.L_x_518:
[----:B01---5:R-:W-:Y:S01]  /*111a0*/  LOP3.LUT R4, R15, 0xffffe000, RZ, 0xc0, !PT ;  /* 0xffffe0000f047812 */ /* 0x023fe200078ec0ff */
[----:B------:R-:W-:Y:S01]  /*111b0*/  @P0 IMAD.MOV.U32 R6, RZ, RZ, R2 ;  /* 0x000000ffff060224 */ /* 0x000fe200078e0002 */
[----:B------:R-:W-:Y:S01]  /*111c0*/  ISETP.GT.AND P2, PT, R0, 0x78, P1 ;  /* 0x000000780000780c */ /* 0x000fe20000f44270 */
[----:B------:R-:W-:Y:S02]  /*111d0*/  BSSY B0, `(.L_x_520) ;  /* 0x0000007000007945 */ /* 0x000fe40003800000 */
[----:B------:R-:W-:-:S04]  /*111e0*/  FMUL R4, R4, UR22 ;  /* 0x0000001604047c20 */ /* 0x000fc80008400000 */
[----:B------:R-:W-:-:S05]  /*111f0*/  FFMA R85, R85, UR11, R4 ;  /* 0x0000000b55557c23 */ /* 0x000fca0008000004 */
[----:B------:R-:W-:-:S05]  /*11200*/  F2FP.TF32.F32.PACK_B R85, R85 ;  /* 0x00000055ff55723e */ /* 0x000fca00024050ff */
[----:B------:R0:W-:Y:S01]  /*11210*/  @P0 STG.E desc[UR20][R6.64+0x1e4], R85 ;  /* 0x0001e45506000986 */ /* 0x0001e2000c101914 */
[----:B------:R-:W-:Y:S05]  /*11220*/  @!P2 BRA `(.L_x_521) ;  /* 0x000000000004a947 */ /* 0x000fea0003800000 */
[----:B------:R1:W5:Y:S02]  /*11230*/  LDG.E.LTC128B R15, desc[UR20][R8.64+0x1e0] ;  /* 0x0001e014080f7981 */ /* 0x000364000c1e1920 */
.L_x_521:
[----:B------:R-:W-:Y:S05]  /*11240*/  BSYNC B0 ;  /* 0x0000000000007941 */ /* 0x000fea0003800000 */
.L_x_520:
[----:B-----5:R-:W-:Y:S01]  /*11250*/  LOP3.LUT R4, R15, 0xffffe000, RZ, 0xc0, !PT ;  /* 0xffffe0000f047812 */ /* 0x020fe200078ec0ff */
[----:B------:R-:W-:Y:S01]  /*11260*/  BSSY B0, `(.L_x_522) ;  /* 0x000000a000007945 */ /* 0x000fe20003800000 */
[----:B------:R-:W-:-:S03]  /*11270*/  ISETP.GT.AND P1, PT, R0, 0x79, P1 ;  /* 0x000000790000780c */ /* 0x000fc60000f24270 */
[----:B------:R-:W-:Y:S01]  /*11280*/  FMUL R5, R4, UR22 ;  /* 0x0000001604057c20 */ /* 0x000fe20008400000 */
[----:B------:R-:W-:-:S03]  /*11290*/  VIADD R4, R2, UR8 ;  /* 0x0000000802047c36 */ /* 0x000fc60008000000 */
[----:B0-----:R-:W-:Y:S01]  /*112a0*/  FFMA R7, R86, UR11, R5 ;  /* 0x0000000b56077c23 */ /* 0x001fe20008000005 */
[----:B------:R-:W-:-:S04]  /*112b0*/  @P2 IMAD.MOV.U32 R5, RZ, RZ, R11 ;  /* 0x000000ffff052224 */ /* 0x000fc800078e000b */
[----:B------:R-:W-:-:S05]  /*112c0*/  F2FP.TF32.F32.PACK_B R7, R7 ;  /* 0x00000007ff07723e */ /* 0x000fca00024050ff */
[----:B------:R0:W-:Y:S01]  /*112d0*/  @P2 STG.E desc[UR20][R4.64+0x1e0], R7 ;  /* 0x0001e00704002986 */ /* 0x0001e2000c101914 */
[----:B------:R-:W-:Y:S05]  /*112e0*/  @!P1 BRA `(.L_x_523) ;  /* 0x0000000000049947 */ /* 0x000fea0003800000 */
[----:B------:R0:W5:Y:S02]  /*112f0*/  LDG.E.LTC128B R15, desc[UR20][R8.64+0x1e4] ;  /* 0x0001e414080f7981 */ /* 0x000164000c1e1920 */
.L_x_523:
[----:B------:R-:W-:Y:S05]  /*11300*/  BSYNC B0 ;  /* 0x0000000000007941 */ /* 0x000fea0003800000 */
.L_x_522:
[----:B-----5:R-:W-:Y:S01]  /*11310*/  LOP3.LUT R15, R15, 0xffffe000, RZ, 0xc0, !PT ;  /* 0xffffe0000f0f7812 */ /* 0x020fe200078ec0ff */
[----:B------:R-:W-:-:S04]  /*11320*/  VIADD R2, R2, UR8 ;  /* 0x0000000802027c36 */ /* 0x000fc80008000000 */
[----:B------:R-:W-:-:S04]  /*11330*/  FMUL R0, R15, UR22 ;  /* 0x000000160f007c20 */ /* 0x000fc80008400000 */
[----:B------:R-:W-:Y:S01]  /*11340*/  FFMA R0, R87, UR11, R0 ;  /* 0x0000000b57007c23 */ /* 0x000fe20008000000 */
[----:B------:R-:W-:Y:S06]  /*11350*/  @!P1 EXIT ;  /* 0x000000000000994d */ /* 0x000fec0003800000 */
[----:B0-----:R-:W-:Y:S01]  /*11360*/  F2FP.TF32.F32.PACK_B R5, R0 ;  /* 0x00000000ff05723e */ /* 0x001fe200024050ff */
[----:B------:R-:W-:-:S05]  /*11370*/  IMAD.MOV.U32 R3, RZ, RZ, R11 ;  /* 0x000000ffff037224 */ /* 0x000fca00078e000b */
[----:B------:R-:W-:Y:S01]  /*11380*/  STG.E desc[UR20][R2.64+0x1e4], R5 ;  /* 0x0001e40502007986 */ /* 0x000fe2000c101914 */
[----:B------:R-:W-:Y:S05]  /*11390*/  EXIT ;  /* 0x000000000000794d */ /* 0x000fea0003800000 */
.L_x_21:
[----:B------:R-:W2:Y:S01]  /*113a0*/  LDL.LU R6, [R1+0x8] ;  /* 0x0000080001067983 */ /* 0x000ea20000300800 */
[----:B------:R-:W-:-:S03]  /*113b0*/  ULDC.64 UR6, c[0x0][0x650] ;  /* 0x0001940000067ab9 */ /* 0x000fc60000000a00 */
[----:B------:R-:W3:Y:S04]  /*113c0*/  LDL.LU R7, [R1+0x14] ;  /* 0x0000140001077983 */ /* 0x000ee80000300800 */
[----:B------:R-:W4:Y:S04]  /*113d0*/  LDL.LU R9, [R1+0x30] ;  /* 0x0000300001097983 */ /* 0x000f280000300800 */
[----:B------:R-:W5:Y:S04]  /*113e0*/  LDL.LU R252, [R1+0x34] ;  /* 0x0000340001fc7983 */ /* 0x000f680000300800 */
        /* <DEDUP_REMOVED lines=41> */
[----:B------:R-:W5:Y:S01]  /*11680*/  LDL.LU R218, [R1+0xdc] ;  /* 0x0000dc0001da7983 */ /* 0x000f620000300800 */
[----:B------:R-:W-:-:S03]  /*11690*/  LEA R2, P2, R4, UR6, 0x2 ;  /* 0x0000000604027c11 */ /* 0x000fc6000f8410ff */
[----:B------:R-:W5:Y:S04]  /*116a0*/  LDL.LU R216, [R1+0xe0] ;  /* 0x0000e00001d87983 */ /* 0x000f680000300800 */
[----:B------:R-:W5:Y:S04]  /*116b0*/  LDL.LU R22, [R1+0xe4] ;  /* 0x0000e40001167983 */ /* 0x000f680000300800 */
[----:B------:R-:W5:Y:S04]  /*116c0*/  LDL.LU R20, [R1+0xe8] ;  /* 0x0000e80001147983 */ /* 0x000f680000300800 */
[----:B------:R-:W5:Y:S01]  /*116d0*/  LDL.LU R18, [R1+0xec] ;  /* 0x0000ec0001127983 */ /* 0x000f620000300800 */
[----:B------:R-:W-:-:S03]  /*116e0*/  LEA.HI.X R3, R4, UR7, R3, 0x2, P2 ;  /* 0x0000000704037c11 */ /* 0x000fc600090f1403 */
[----:B------:R-:W5:Y:S04]  /*116f0*/  LDL.LU R16, [R1+0xf0] ;  /* 0x0000f00001107983 */ /* 0x000f680000300800 */
[----:B------:R-:W5:Y:S04]  /*11700*/  LDL.LU R12, [R1+0xf4] ;  /* 0x0000f400010c7983 */ /* 0x000f680000300800 */
[----:B------:R-:W5:Y:S04]  /*11710*/  LDL.LU R10, [R1+0xf8] ;  /* 0x0000f800010a7983 */ /* 0x000f680000300800 */
[----:B------:R-:W5:Y:S04]  /*11720*/  LDL.LU R8, [R1+0xfc] ;  /* 0x0000fc0001087983 */ /* 0x000f680000300800 */
[----:B------:R-:W3:Y:S04]  /*11730*/  LDL.LU R4, [R1+0x4] ;  /* 0x0000040001047983 */ /* 0x000ee80000300800 */
[----:B------:R-:W4:Y:S01]  /*11740*/  LDL.LU R5, [R1] ;  /* 0x0000000001057983 */ /* 0x000f220000300800 */
[----:B------:R-:W-:Y:S01]  /*11750*/  ISETP.GT.AND P2, PT, R0, 0x1, P1 ;  /* 0x000000010000780c */ /* 0x000fe20000f44270 */
[----:B------:R-:W-:-:S02]  /*11760*/  USHF.L.U32 UR9, UR4, 0x2, URZ ;  /* 0x0000000204097899 */ /* 0x000fc4000800063f */
[----:B------:R-:W-:Y:S01]  /*11770*/  USHF.L.U64.HI UR8, UR4, 0x2, UR5 ;  /* 0x0000000204087899 */ /* 0x000fe20008010205 */
[----:B--2---:R-:W-:-:S05]  /*11780*/  FMUL R6, R6, UR11 ;  /* 0x0000000b06067c20 */ /* 0x004fca0008400000 */
[----:B------:R-:W-:Y:S01]  /*11790*/  F2FP.TF32.F32.PACK_B R6, R6 ;  /* 0x00000006ff06723e */ /* 0x000fe200024050ff */
[----:B---3--:R-:W-:-:S05]  /*117a0*/  FMUL R4, R4, UR11 ;  /* 0x0000000b04047c20 */ /* 0x008fca0008400000 */
[----:B------:R-:W-:-:S05]  /*117b0*/  F2FP.TF32.F32.PACK_B R4, R4 ;  /* 0x00000004ff04723e */ /* 0x000fca00024050ff */
[----:B------:R4:W-:Y:S02]  /*117c0*/  @P2 STG.E desc[UR20][R2.64+0x4], R4 ;  /* 0x0000040402002986 */ /* 0x0009e4000c101914 */
[----:B----4-:R-:W-:-:S05]  /*117d0*/  FMUL R4, R5, UR11 ;  /* 0x0000000b05047c20 */ /* 0x010fca0008400000 */
[----:B------:R-:W-:-:S05]  /*117e0*/  F2FP.TF32.F32.PACK_B R4, R4 ;  /* 0x00000004ff04723e */ /* 0x000fca00024050ff */
[----:B------:R1:W-:Y:S01]  /*117f0*/  @P0 STG.E desc[UR20][R2.64], R4 ;  /* 0x0000000402000986 */ /* 0x0003e2000c101914 */
[----:B------:R-:W-:-:S04]  /*11800*/  ISETP.GT.AND P0, PT, R14, 0x8, PT ;  /* 0x000000080e00780c */ /* 0x000fc80003f04270 */
[----:B------:R-:W-:Y:S02]  /*11810*/  ISETP.GT.AND P2, PT, R0, RZ, P0 ;  /* 0x000000ff0000720c */ /* 0x000fe40000744270 */
[----:B-1----:R-:W-:-:S04]  /*11820*/  IADD3 R4, P3, R2, UR9, RZ ;  /* 0x0000000902047c10 */ /* 0x002fc8000ff7e0ff */
[----:B------:R-:W-:-:S07]  /*11830*/  IADD3.X R5, R3, UR8, RZ, P3, !PT ;  /* 0x0000000803057c10 */ /* 0x000fce0009ffe4ff */
[----:B------:R1:W-:Y:S04]  /*11840*/  @P2 STG.E desc[UR20][R4.64], R6 ;  /* 0x0000000604002986 */ /* 0x0003e8000c101914 */
[----:B-1----:R-:W2:Y:S01]  /*11850*/  LDL.LU R6, [R1+0xc] ;  /* 0x00000c0001067983 */ /* 0x002ea20000300800 */
[----:B------:R-:W-:Y:S01]  /*11860*/  ISETP.GT.AND P2, PT, R0, 0x1, P0 ;  /* 0x000000010000780c */ /* 0x000fe20000744270 */
[----:B--2---:R-:W-:-:S05]  /*11870*/  FMUL R6, R6, UR11 ;  /* 0x0000000b06067c20 */ /* 0x004fca0008400000 */
[----:B------:R-:W-:-:S07]  /*11880*/  F2FP.TF32.F32.PACK_B R6, R6 ;  /* 0x00000006ff06723e */ /* 0x000fce00024050ff */
[----:B------:R1:W-:Y:S04]  /*11890*/  @P2 STG.E desc[UR20][R4.64+0x4], R6 ;  /* 0x0000040604002986 */ /* 0x0003e8000c101914 */
[----:B-1----:R-:W2:Y:S01]  /*118a0*/  LDL.LU R6, [R1+0x10] ;  /* 0x0000100001067983 */ /* 0x002ea20000300800 */
[----:B------:R-:W-:Y:S01]  /*118b0*/  ISETP.GT.AND P2, PT, R0, 0x8, P1 ;  /* 0x000000080000780c */ /* 0x000fe20000f44270 */
[----:B--2---:R-:W-:-:S05]  /*118c0*/  FMUL R6, R6, UR11 ;  /* 0x0000000b06067c20 */ /* 0x004fca0008400000 */
[----:B------:R-:W-:-:S07]  /*118d0*/  F2FP.TF32.F32.PACK_B R6, R6 ;  /* 0x00000006ff06723e */ /* 0x000fce00024050ff */
[----:B------:R1:W-:Y:S04]  /*118e0*/  @P2 STG.E desc[UR20][R2.64+0x20], R6 ;  /* 0x0000200602002986 */ /* 0x0003e8000c101914 */
[----:B-1----:R-:W2:Y:S01]  /*118f0*/  LDL.LU R6, [R1+0x18] ;  /* 0x0000180001067983 */ /* 0x002ea20000300800 */
[C---:B------:R-:W-:Y:S01]  /*11900*/  ISETP.GT.AND P2, PT, R0.reuse, 0x9, P1 ;  /* 0x000000090000780c */ /* 0x040fe20000f44270 */
[----:B------:R-:W-:Y:S01]  /*11910*/  FMUL R7, R7, UR11 ;  /* 0x0000000b07077c20 */ /* 0x000fe20008400000 */
[----:B------:R-:W-:-:S04]  /*11920*/  ISETP.GT.AND P3, PT, R0, 0x8, P0 ;  /* 0x000000080000780c */ /* 0x000fc80000764270 */
[----:B------:R-:W-:-:S07]  /*11930*/  F2FP.TF32.F32.PACK_B R7, R7 ;  /* 0x00000007ff07723e */ /* 0x000fce00024050ff */
[----:B------:R1:W-:Y:S04]  /*11940*/  @P2 STG.E desc[UR20][R2.64+0x24], R7 ;  /* 0x0000240702002986 */ /* 0x0003e8000c101914 */
[----:B-1----:R-:W3:Y:S01]  /*11950*/  LDL.LU R7, [R1+0x24] ;  /* 0x0000240001077983 */ /* 0x002ee20000300800 */
[----:B--2---:R-:W-:-:S05]  /*11960*/  FMUL R6, R6, UR11 ;  /* 0x0000000b06067c20 */ /* 0x004fca0008400000 */
[----:B------:R-:W-:-:S05]  /*11970*/  F2FP.TF32.F32.PACK_B R6, R6 ;  /* 0x00000006ff06723e */ /* 0x000fca00024050ff */
        /* <DEDUP_REMOVED lines=8> */
[----:B---3--:R-:W-:-:S05]  /*11a00*/  FMUL R7, R7, UR11 ;  /* 0x0000000b07077c20 */ /* 0x008fca0008400000 */
[----:B------:R-:W-:Y:S01]  /*11a10*/  F2FP.TF32.F32.PACK_B R7, R7 ;  /* 0x00000007ff07723e */ /* 0x000fe200024050ff */
[----:B--2---:R-:W-:-:S05]  /*11a20*/  FMUL R6, R6, UR11 ;  /* 0x0000000b06067c20 */ /* 0x004fca0008400000 */
[----:B------:R-:W-:-:S05]  /*11a30*/  F2FP.TF32.F32.PACK_B R6, R6 ;  /* 0x00000006ff06723e */ /* 0x000fca00024050ff */
[----:B------:R1:W-:Y:S01]  /*11a40*/  @P2 STG.E desc[UR20][R2.64+0x40], R6 ;  /* 0x0000400602002986 */ /* 0x0003e2000c101914 */
[----:B------:R-:W-:-:S03]  /*11a50*/  ISETP.GT.AND P2, PT, R0, 0x11, P1 ;  /* 0x000000110000780c */ /* 0x000fc60000f44270 */
[----:B-1----:R-:W2:Y:S10]  /*11a60*/  LDL.LU R6, [R1+0x28] ;  /* 0x0000280001067983 */ /* 0x002eb40000300800 */
[----:B------:R1:W-:Y:S04]  /*11a70*/  @P2 STG.E desc[UR20][R2.64+0x44], R7 ;  /* 0x0000440702002986 */ /* 0x0003e8000c101914 */
[----:B-1----:R-:W3:Y:S01]  /*11a80*/  LDL.LU R7, [R1+0x2c] ;  /* 0x00002c0001077983 */ /* 0x002ee20000300800 */
[----:B------:R-:W-:-:S02]  /*11a90*/  ISETP.GT.AND P3, PT, R0, 0x10, P0 ;  /* 0x000000100000780c */ /* 0x000fc40000764270 */
[----:B------:R-:W-:Y:S01]  /*11aa0*/  ISETP.GT.AND P2, PT, R0, 0x11, P0 ;  /* 0x000000110000780c */ /* 0x000fe20000744270 */
[----:B------:R-:W-:-:S05]  /*11ab0*/  FMUL R9, R9, UR11 ;  /* 0x0000000b09097c20 */ /* 0x000fca0008400000 */
[----:B------:R-:W-:Y:S01]  /*11ac0*/  F2FP.TF32.F32.PACK_B R9, R9 ;  /* 0x00000009ff09723e */ /* 0x000fe200024050ff */
[----:B-----5:R-:W-:-:S05]  /*11ad0*/  FMUL R11, R11, UR11 ;  /* 0x0000000b0b0b7c20 */ /* 0x020fca0008400000 */
[----:B------:R-:W-:Y:S01]  /*11ae0*/  F2FP.TF32.F32.PACK_B R11, R11 ;  /* 0x0000000bff0b723e */ /* 0x000fe200024050ff */
[----:B------:R-:W-:-:S05]  /*11af0*/  FMUL R13, R13, UR11 ;  /* 0x0000000b0d0d7c20 */ /* 0x000fca0008400000 */
[----:B------:R-:W-:Y:S02]  /*11b00*/  F2FP.TF32.F32.PACK_B R13, R13 ;  /* 0x0000000dff0d723e */ /* 0x000fe400024050ff */
[C---:B------:R-:W-:Y:S02]  /*11b10*/  ISETP.GT.AND P4, PT, R0.reuse, 0x29, P1 ;  /* 0x000000290000780c */ /* 0x040fe40000f84270 */
[----:B------:R-:W-:Y:S01]  /*11b20*/  ISETP.GT.AND P5, PT, R0, 0x31, P1 ;  /* 0x000000310000780c */ /* 0x000fe20000fa4270 */
[----:B------:R-:W-:Y:S01]  /*11b30*/  FMUL R17, R17, UR11 ;  /* 0x0000000b11117c20 */ /* 0x000fe20008400000 */
[----:B------:R-:W-:-:S04]  /*11b40*/  FMUL R15, R15, UR11 ;  /* 0x0000000b0f0f7c20 */ /* 0x000fc80008400000 */
[----:B------:R-:W-:Y:S02]  /*11b50*/  F2FP.TF32.F32.PACK_B R17, R17 ;  /* 0x00000011ff11723e */ /* 0x000fe400024050ff */
[----:B------:R-:W-:Y:S01]  /*11b60*/  F2FP.TF32.F32.PACK_B R15, R15 ;  /* 0x0000000fff0f723e */ /* 0x000fe200024050ff */
[----:B------:R-:W-:-:S05]  /*11b70*/  FMUL R19, R19, UR11 ;  /* 0x0000000b13137c20 */ /* 0x000fca0008400000 */
[----:B------:R-:W-:Y:S02]  /*11b80*/  F2FP.TF32.F32.PACK_B R19, R19 ;  /* 0x00000013ff13723e */ /* 0x000fe400024050ff */
[----:B------:R-:W-:Y:S01]  /*11b90*/  ISETP.GT.AND P6, PT, R0, 0x48, P0 ;  /* 0x000000480000780c */ /* 0x000fe200007c4270 */
[----:B------:R-:W-:Y:S01]  /*11ba0*/  FMUL R21, R21, UR11 ;  /* 0x0000000b15157c20 */ /* 0x000fe20008400000 */
[----:B------:R-:W-:-:S04]  /*11bb0*/  FMUL R23, R23, UR11 ;  /* 0x0000000b17177c20 */ /* 0x000fc80008400000 */
[----:B------:R-:W-:Y:S02]  /*11bc0*/  F2FP.TF32.F32.PACK_B R21, R21 ;  /* 0x00000015ff15723e */ /* 0x000fe400024050ff */
[----:B------:R-:W-:Y:S01]  /*11bd0*/  F2FP.TF32.F32.PACK_B R23, R23 ;  /* 0x00000017ff17723e */ /* 0x000fe200024050ff */
[----:B------:R-:W-:Y:S01]  /*11be0*/  FMUL R217, R217, UR11 ;  /* 0x0000000bd9d97c20 */ /* 0x000fe20008400000 */
[----:B------:R-:W-:Y:S01]  /*11bf0*/  FMUL R219, R219, UR11 ;  /* 0x0000000bdbdb7c20 */ /* 0x000fe20008400000 */
[----:B------:R-:W-:-:S03]  /*11c00*/  FMUL R221, R221, UR11 ;  /* 0x0000000bdddd7c20 */ /* 0x000fc60008400000 */
[----:B------:R-:W-:Y:S01]  /*11c10*/  F2FP.TF32.F32.PACK_B R217, R217 ;  /* 0x000000d9ffd9723e */ /* 0x000fe200024050ff */
[----:B------:R-:W-:Y:S01]  /*11c20*/  FMUL R223, R223, UR11 ;  /* 0x0000000bdfdf7c20 */ /* 0x000fe20008400000 */
[----:B------:R-:W-:Y:S02]  /*11c30*/  F2FP.TF32.F32.PACK_B R219, R219 ;  /* 0x000000dbffdb723e */ /* 0x000fe400024050ff */
[----:B------:R-:W-:Y:S02]  /*11c40*/  F2FP.TF32.F32.PACK_B R221, R221 ;  /* 0x000000ddffdd723e */ /* 0x000fe400024050ff */
[----:B------:R-:W-:Y:S01]  /*11c50*/  F2FP.TF32.F32.PACK_B R223, R223 ;  /* 0x000000dfffdf723e */ /* 0x000fe200024050ff */
[----:B--2---:R-:W-:-:S05]  /*11c60*/  FMUL R6, R6, UR11 ;  /* 0x0000000b06067c20 */ /* 0x004fca0008400000 */
[----:B------:R-:W-:-:S05]  /*11c70*/  F2FP.TF32.F32.PACK_B R6, R6 ;  /* 0x00000006ff06723e */ /* 0x000fca00024050ff */
[----:B------:R3:W-:Y:S02]  /*11c80*/  @P3 STG.E desc[UR20][R4.64+0x40], R6 ;  /* 0x0000400604003986 */ /* 0x0007e4000c101914 */
[----:B---3--:R-:W-:-:S05]  /*11c90*/  FMUL R6, R7, UR11 ;  /* 0x0000000b07067c20 */ /* 0x008fca0008400000 */
[----:B------:R-:W-:-:S05]  /*11ca0*/  F2FP.TF32.F32.PACK_B R6, R6 ;  /* 0x00000006ff06723e */ /* 0x000fca00024050ff */
[----:B------:R-:W-:Y:S01]  /*11cb0*/  @P2 STG.E desc[UR20][R4.64+0x44], R6 ;  /* 0x0000440604002986 */ /* 0x000fe2000c101914 */
[----:B------:R-:W-:Y:S01]  /*11cc0*/  ISETP.GT.AND P2, PT, R0, 0x18, P1 ;  /* 0x000000180000780c */ /* 0x000fe20000f44270 */
[----:B------:R-:W-:-:S12]  /*11cd0*/  FMUL R7, R252, UR11 ;  /* 0x0000000bfc077c20 */ /* 0x000fd80008400000 */
[----:B------:R1:W-:Y:S01]  /*11ce0*/  @P2 STG.E desc[UR20][R2.64+0x60], R9 ;  /* 0x0000600902002986 */ /* 0x0003e2000c101914 */
[C---:B------:R-:W-:Y:S02]  /*11cf0*/  ISETP.GT.AND P2, PT, R0.reuse, 0x19, P1 ;  /* 0x000000190000780c */ /* 0x040fe40000f44270 */
[----:B------:R-:W-:Y:S02]  /*11d00*/  F2FP.TF32.F32.PACK_B R7, R7 ;  /* 0x00000007ff07723e */ /* 0x000fe400024050ff */
[----:B------:R-:W-:-:S09]  /*11d10*/  ISETP.GT.AND P3, PT, R0, 0x18, P0 ;  /* 0x000000180000780c */ /* 0x000fd20000764270 */
[----:B------:R2:W-:Y:S01]  /*11d20*/  @P2 STG.E desc[UR20][R2.64+0x64], R7 ;  /* 0x0000640702002986 */ /* 0x0005e2000c101914 */
[----:B------:R-:W-:Y:S01]  /*11d30*/  ISETP.GT.AND P2, PT, R0, 0x19, P0 ;  /* 0x000000190000780c */ /* 0x000fe20000744270 */
[----:B-1----:R-:W-:-:S05]  /*11d40*/  FMUL R9, R251, UR11 ;  /* 0x0000000bfb097c20 */ /* 0x002fca0008400000 */
[----:B------:R-:W-:Y:S01]  /*11d50*/  F2FP.TF32.F32.PACK_B R9, R9 ;  /* 0x00000009ff09723e */ /* 0x000fe200024050ff */
[----:B------:R1:W-:Y:S06]  /*11d60*/  @P3 STG.E desc[UR20][R4.64+0x60], R11 ;  /* 0x0000600b04003986 */ /* 0x0003ec000c101914 */
[----:B------:R3:W-:Y:S01]  /*11d70*/  @P2 STG.E desc[UR20][R4.64+0x64], R9 ;  /* 0x0000640904002986 */ /* 0x0007e2000c101914 */
[C---:B------:R-:W-:Y:S02]  /*11d80*/  ISETP.GT.AND P2, PT, R0.reuse, 0x20, P1 ;  /* 0x000000200000780c */ /* 0x040fe40000f44270 */
[----:B------:R-:W-:Y:S01]  /*11d90*/  ISETP.GT.AND P3, PT, R0, 0x20, P0 ;  /* 0x000000200000780c */ /* 0x000fe20000764270 */
[----:B--2---:R-:W-:Y:S01]  /*11da0*/  FMUL R7, R250, UR11 ;  /* 0x0000000bfa077c20 */ /* 0x004fe20008400000 */
[----:B-1----:R-:W-:-:S09]  /*11db0*/  FMUL R11, R249, UR11 ;  /* 0x0000000bf90b7c20 */ /* 0x002fd20008400000 */
[----:B------:R1:W-:Y:S01]  /*11dc0*/  @P2 STG.E desc[UR20][R2.64+0x80], R13 ;  /* 0x0000800d02002986 */ /* 0x0003e2000c101914 */
[----:B------:R-:W-:Y:S02]  /*11dd0*/  ISETP.GT.AND P2, PT, R0, 0x21, P1 ;  /* 0x000000210000780c */ /* 0x000fe40000f44270 */
[----:B------:R-:W-:Y:S02]  /*11de0*/  F2FP.TF32.F32.PACK_B R7, R7 ;  /* 0x00000007ff07723e */ /* 0x000fe400024050ff */
[----:B------:R-:W-:Y:S01]  /*11df0*/  F2FP.TF32.F32.PACK_B R11, R11 ;  /* 0x0000000bff0b723e */ /* 0x000fe200024050ff */
[----:B---3--:R-:W-:-:S08]  /*11e00*/  FMUL R9, R248, UR11 ;  /* 0x0000000bf8097c20 */ /* 0x008fd00008400000 */
[----:B------:R2:W-:Y:S01]  /*11e10*/  @P2 STG.E desc[UR20][R2.64+0x84], R7 ;  /* 0x0000840702002986 */ /* 0x0005e2000c101914 */
[----:B------:R-:W-:-:S03]  /*11e20*/  ISETP.GT.AND P2, PT, R0, 0x21, P0 ;  /* 0x000000210000780c */ /* 0x000fc60000744270 */
[----:B------:R3:W-:Y:S01]  /*11e30*/  @P3 STG.E desc[UR20][R4.64+0x80], R11 ;  /* 0x0000800b04003986 */ /* 0x0007e2000c101914 */
[----:B------:R-:W-:Y:S01]  /*11e40*/  ISETP.GT.AND P3, PT, R0, 0x28, P1 ;  /* 0x000000280000780c */ /* 0x000fe20000f64270 */
[----:B-1----:R-:W-:Y:S01]  /*11e50*/  FMUL R13, R247, UR11 ;  /* 0x0000000bf70d7c20 */ /* 0x002fe20008400000 */
[----:B------:R-:W-:-:S04]  /*11e60*/  F2FP.TF32.F32.PACK_B R9, R9 ;  /* 0x00000009ff09723e */ /* 0x000fc800024050ff */
[----:B------:R-:W-:Y:S01]  /*11e70*/  F2FP.TF32.F32.PACK_B R13, R13 ;  /* 0x0000000dff0d723e */ /* 0x000fe200024050ff */
[----:B--2---:R-:W-:Y:S02]  /*11e80*/  FMUL R7, R246, UR11 ;  /* 0x0000000bf6077c20 */ /* 0x004fe40008400000 */
[----:B------:R1:W-:Y:S01]  /*11e90*/  @P2 STG.E desc[UR20][R4.64+0x84], R9 ;  /* 0x0000840904002986 */ /* 0x0003e2000c101914 */
[C---:B------:R-:W-:Y:S02]  /*11ea0*/  ISETP.GT.AND P2, PT, R0.reuse, 0x28, P0 ;  /* 0x000000280000780c */ /* 0x040fe40000744270 */
[----:B------:R-:W-:Y:S01]  /*11eb0*/  F2FP.TF32.F32.PACK_B R7, R7 ;  /* 0x00000007ff07723e */ /* 0x000fe200024050ff */
[----:B------:R-:W-:Y:S01]  /*11ec0*/  @P3 STG.E desc[UR20][R2.64+0xa0], R13 ;  /* 0x0000a00d02003986 */ /* 0x000fe2000c101914 */
[C---:B------:R-:W-:Y:S01]  /*11ed0*/  ISETP.GT.AND P3, PT, R0.reuse, 0x29, P0 ;  /* 0x000000290000780c */ /* 0x040fe20000764270 */
[----:B---3--:R-:W-:Y:S02]  /*11ee0*/  FMUL R11, R245, UR11 ;  /* 0x0000000bf50b7c20 */ /* 0x008fe40008400000 */
[----:B------:R2:W-:Y:S01]  /*11ef0*/  @P4 STG.E desc[UR20][R2.64+0xa4], R7 ;  /* 0x0000a40702004986 */ /* 0x0005e2000c101914 */
[----:B------:R-:W-:Y:S01]  /*11f00*/  ISETP.GT.AND P4, PT, R0, 0x30, P1 ;  /* 0x000000300000780c */ /* 0x000fe20000f84270 */
[----:B-1----:R-:W-:Y:S01]  /*11f10*/  FMUL R9, R244, UR11 ;  /* 0x0000000bf4097c20 */ /* 0x002fe20008400000 */
[----:B------:R-:W-:-:S04]  /*11f20*/  F2FP.TF32.F32.PACK_B R11, R11 ;  /* 0x0000000bff0b723e */ /* 0x000fc800024050ff */
[----:B------:R-:W-:Y:S01]  /*11f30*/  F2FP.TF32.F32.PACK_B R9, R9 ;  /* 0x00000009ff09723e */ /* 0x000fe200024050ff */
[----:B------:R1:W-:Y:S01]  /*11f40*/  @P2 STG.E desc[UR20][R4.64+0xa0], R11 ;  /* 0x0000a00b04002986 */ /* 0x0003e2000c101914 */
[----:B------:R-:W-:-:S03]  /*11f50*/  ISETP.GT.AND P2, PT, R0, 0x30, P0 ;  /* 0x000000300000780c */ /* 0x000fc60000744270 */
[----:B------:R3:W-:Y:S01]  /*11f60*/  @P3 STG.E desc[UR20][R4.64+0xa4], R9 ;  /* 0x0000a40904003986 */ /* 0x0007e2000c101914 */
[C---:B------:R-:W-:Y:S01]  /*11f70*/  ISETP.GT.AND P3, PT, R0.reuse, 0x31, P0 ;  /* 0x000000310000780c */ /* 0x040fe20000764270 */
[----:B--2---:R-:W-:Y:S02]  /*11f80*/  FMUL R7, R243, UR11 ;  /* 0x0000000bf3077c20 */ /* 0x004fe40008400000 */
[----:B------:R2:W-:Y:S01]  /*11f90*/  @P5 STG.E desc[UR20][R2.64+0xc4], R17 ;  /* 0x0000c41102005986 */ /* 0x0005e2000c101914 */
[----:B------:R-:W-:Y:S01]  /*11fa0*/  ISETP.GT.AND P5, PT, R0, 0x39, P1 ;  /* 0x000000390000780c */ /* 0x000fe20000fa4270 */
[----:B-1----:R-:W-:Y:S02]  /*11fb0*/  FMUL R11, R242, UR11 ;  /* 0x0000000bf20b7c20 */ /* 0x002fe40008400000 */
[----:B------:R-:W-:Y:S01]  /*11fc0*/  @P4 STG.E desc[UR20][R2.64+0xc0], R15 ;  /* 0x0000c00f02004986 */ /* 0x000fe2000c101914 */
[----:B------:R-:W-:Y:S01]  /*11fd0*/  ISETP.GT.AND P4, PT, R0, 0x38, P1 ;  /* 0x000000380000780c */ /* 0x000fe20000f84270 */
[----:B------:R-:W-:Y:S01]  /*11fe0*/  FMUL R13, R241, UR11 ;  /* 0x0000000bf10d7c20 */ /* 0x000fe20008400000 */
[----:B------:R-:W-:-:S02]  /*11ff0*/  F2FP.TF32.F32.PACK_B R7, R7 ;  /* 0x00000007ff07723e */ /* 0x000fc400024050ff */
[----:B------:R-:W-:Y:S02]  /*12000*/  F2FP.TF32.F32.PACK_B R11, R11 ;  /* 0x0000000bff0b723e */ /* 0x000fe400024050ff */
[----:B------:R-:W-:Y:S01]  /*12010*/  F2FP.TF32.F32.PACK_B R13, R13 ;  /* 0x0000000dff0d723e */ /* 0x000fe200024050ff */
[----:B------:R1:W-:Y:S01]  /*12020*/  @P2 STG.E desc[UR20][R4.64+0xc0], R7 ;  /* 0x0000c00704002986 */ /* 0x0003e2000c101914 */
[----:B------:R-:W-:-:S03]  /*12030*/  ISETP.GT.AND P2, PT, R0, 0x38, P0 ;  /* 0x000000380000780c */ /* 0x000fc60000744270 */
[----:B------:R4:W-:Y:S01]  /*12040*/  @P3 STG.E desc[UR20][R4.64+0xc4], R11 ;  /* 0x0000c40b04003986 */ /* 0x0009e2000c101914 */
[----:B------:R-:W-:Y:S01]  /*12050*/  ISETP.GT.AND P3, PT, R0, 0x39, P0 ;  /* 0x000000390000780c */ /* 0x000fe20000764270 */
[----:B---3--:R-:W-:Y:S02]  /*12060*/  FMUL R9, R240, UR11 ;  /* 0x0000000bf0097c20 */ /* 0x008fe40008400000 */
[----:B------:R-:W-:Y:S01]  /*12070*/  @P5 STG.E desc[UR20][R2.64+0xe4], R19 ;  /* 0x0000e41302005986 */ /* 0x000fe2000c101914 */
[C---:B------:R-:W-:Y:S01]  /*12080*/  ISETP.GT.AND P5, PT, R0.reuse, 0x41, P1 ;  /* 0x000000410000780c */ /* 0x040fe20000fa4270 */
[----:B--2---:R-:W-:Y:S01]  /*12090*/  FMUL R17, R237, UR11 ;  /* 0x0000000bed117c20 */ /* 0x004fe20008400000 */
[----:B-1----:R-:W-:Y:S01]  /*120a0*/  FMUL R7, R239, UR11 ;  /* 0x0000000bef077c20 */ /* 0x002fe20008400000 */
[----:B------:R1:W-:Y:S01]  /*120b0*/  @P4 STG.E desc[UR20][R2.64+0xe0], R13 ;  /* 0x0000e00d02004986 */ /* 0x0003e2000c101914 */
[----:B------:R-:W-:Y:S01]  /*120c0*/  ISETP.GT.AND P4, PT, R0, 0x40, P1 ;  /* 0x000000400000780c */ /* 0x000fe20000f84270 */
[----:B------:R-:W-:Y:S01]  /*120d0*/  FMUL R15, R238, UR11 ;  /* 0x0000000bee0f7c20 */ /* 0x000fe20008400000 */
[----:B------:R-:W-:-:S02]  /*120e0*/  F2FP.TF32.F32.PACK_B R9, R9 ;  /* 0x00000009ff09723e */ /* 0x000fc400024050ff */
[----:B------:R-:W-:Y:S02]  /*120f0*/  F2FP.TF32.F32.PACK_B R7, R7 ;  /* 0x00000007ff07723e */ /* 0x000fe400024050ff */
[----:B------:R-:W-:Y:S01]  /*12100*/  F2FP.TF32.F32.PACK_B R17, R17 ;  /* 0x00000011ff11723e */ /* 0x000fe200024050ff */
[----:B------:R2:W-:Y:S01]  /*12110*/  @P2 STG.E desc[UR20][R4.64+0xe0], R9 ;  /* 0x0000e00904002986 */ /* 0x0005e2000c101914 */
[----:B------:R-:W-:Y:S02]  /*12120*/  F2FP.TF32.F32.PACK_B R15, R15 ;  /* 0x0000000fff0f723e */ /* 0x000fe400024050ff */
[C---:B------:R-:W-:Y:S01]  /*12130*/  ISETP.GT.AND P2, PT, R0.reuse, 0x40, P0 ;  /* 0x000000400000780c */ /* 0x040fe20000744270 */
[----:B------:R3:W-:Y:S01]  /*12140*/  @P3 STG.E desc[UR20][R4.64+0xe4], R7 ;  /* 0x0000e40704003986 */ /* 0x0007e2000c101914 */
[----:B------:R-:W-:Y:S01]  /*12150*/  ISETP.GT.AND P3, PT, R0, 0x41, P0 ;  /* 0x000000410000780c */ /* 0x000fe20000764270 */
[----:B----4-:R-:W-:Y:S02]  /*12160*/  FMUL R11, R236, UR11 ;  /* 0x0000000bec0b7c20 */ /* 0x010fe40008400000 */
[----:B------:R-:W-:Y:S01]  /*12170*/  @P5 STG.E desc[UR20][R2.64+0x104], R17 ;  /* 0x0001041102005986 */ /* 0x000fe2000c101914 */
[C---:B------:R-:W-:Y:S01]  /*12180*/  ISETP.GT.AND P5, PT, R0.reuse, 0x49, P1 ;  /* 0x000000490000780c */ /* 0x040fe20000fa4270 */
[----:B-1----:R-:W-:Y:S01]  /*12190*/  FMUL R13, R235, UR11 ;  /* 0x0000000beb0d7c20 */ /* 0x002fe20008400000 */
[----:B------:R-:W-:Y:S01]  /*121a0*/  FMUL R19, R233, UR11 ;  /* 0x0000000be9137c20 */ /* 0x000fe20008400000 */
[----:B------:R1:W-:Y:S01]  /*121b0*/  @P4 STG.E desc[UR20][R2.64+0x100], R15 ;  /* 0x0001000f02004986 */ /* 0x0003e2000c101914 */
[----:B------:R-:W-:Y:S01]  /*121c0*/  ISETP.GT.AND P4, PT, R0, 0x48, P1 ;  /* 0x000000480000780c */ /* 0x000fe20000f84270 */
[----:B--2---:R-:W-:Y:S01]  /*121d0*/  FMUL R9, R234, UR11 ;  /* 0x0000000bea097c20 */ /* 0x004fe20008400000 */
[----:B------:R-:W-:Y:S01]  /*121e0*/  F2FP.TF32.F32.PACK_B R11, R11 ;  /* 0x0000000bff0b723e */ /* 0x000fe200024050ff */
[----:B---3--:R-:W-:Y:S01]  /*121f0*/  FMUL R7, R232, UR11 ;  /* 0x0000000be8077c20 */ /* 0x008fe20008400000 */
[----:B------:R-:W-:-:S02]  /*12200*/  F2FP.TF32.F32.PACK_B R13, R13 ;  /* 0x0000000dff0d723e */ /* 0x000fc400024050ff */
[----:B------:R-:W-:Y:S01]  /*12210*/  F2FP.TF32.F32.PACK_B R19, R19 ;  /* 0x00000013ff13723e */ /* 0x000fe200024050ff */
[----:B------:R2:W-:Y:S01]  /*12220*/  @P2 STG.E desc[UR20][R4.64+0x100], R11 ;  /* 0x0001000b04002986 */ /* 0x0005e2000c101914 */
[----:B------:R-:W-:Y:S02]  /*12230*/  F2FP.TF32.F32.PACK_B R9, R9 ;  /* 0x00000009ff09723e */ /* 0x000fe400024050ff */
[----:B------:R-:W-:Y:S01]  /*12240*/  F2FP.TF32.F32.PACK_B R7, R7 ;  /* 0x00000007ff07723e */ /* 0x000fe200024050ff */
[----:B------:R3:W-:Y:S01]  /*12250*/  @P3 STG.E desc[UR20][R4.64+0x104], R13 ;  /* 0x0001040d04003986 */ /* 0x0007e2000c101914 */
[----:B------:R-:W-:-:S03]  /*12260*/  ISETP.GT.AND P2, PT, R0, 0x49, P0 ;  /* 0x000000490000780c */ /* 0x000fc60000744270 */
[----:B------:R-:W-:Y:S01]  /*12270*/  @P5 STG.E desc[UR20][R2.64+0x124], R19 ;  /* 0x0001241302005986 */ /* 0x000fe2000c101914 */
[----:B------:R-:W-:Y:S01]  /*12280*/  ISETP.GT.AND P5, PT, R0, 0x50, P1 ;  /* 0x000000500000780c */ /* 0x000fe20000fa4270 */
[----:B-1----:R-:W-:Y:S02]  /*12290*/  FMUL R15, R231, UR11 ;  /* 0x0000000be70f7c20 */ /* 0x002fe40008400000 */
[----:B------:R1:W-:Y:S01]  /*122a0*/  @P4 STG.E desc[UR20][R2.64+0x120], R9 ;  /* 0x0001200902004986 */ /* 0x0003e2000c101914 */
[----:B--2---:R-:W-:Y:S01]  /*122b0*/  FMUL R11, R230, UR11 ;  /* 0x0000000be60b7c20 */ /* 0x004fe20008400000 */
[C---:B------:R-:W-:Y:S02]  /*122c0*/  ISETP.GT.AND P3, PT, R0.reuse, 0x50, P0 ;  /* 0x000000500000780c */ /* 0x040fe40000764270 */
[----:B------:R2:W-:Y:S01]  /*122d0*/  @P6 STG.E desc[UR20][R4.64+0x120], R7 ;  /* 0x0001200704006986 */ /* 0x0005e2000c101914 */
[----:B------:R-:W-:Y:S01]  /*122e0*/  ISETP.GT.AND P6, PT, R0, 0x51, P1 ;  /* 0x000000510000780c */ /* 0x000fe20000fc4270 */
[----:B------:R-:W-:Y:S01]  /*122f0*/  FMUL R17, R229, UR11 ;  /* 0x0000000be5117c20 */ /* 0x000fe20008400000 */
[----:B------:R-:W-:-:S02]  /*12300*/  F2FP.TF32.F32.PACK_B R15, R15 ;  /* 0x0000000fff0f723e */ /* 0x000fc400024050ff */
[----:B------:R-:W-:Y:S02]  /*12310*/  F2FP.TF32.F32.PACK_B R11, R11 ;  /* 0x0000000bff0b723e */ /* 0x000fe400024050ff */
[C---:B------:R-:W-:Y:S01]  /*12320*/  ISETP.GT.AND P4, PT, R0.reuse, 0x51, P0 ;  /* 0x000000510000780c */ /* 0x040fe20000784270 */
[----:B------:R-:W-:Y:S01]  /*12330*/  @P2 STG.E desc[UR20][R4.64+0x124], R15 ;  /* 0x0001240f04002986 */ /* 0x000fe2000c101914 */
[----:B------:R-:W-:Y:S02]  /*12340*/  F2FP.TF32.F32.PACK_B R17, R17 ;  /* 0x00000011ff11723e */ /* 0x000fe400024050ff */
[C---:B------:R-:W-:Y:S01]  /*12350*/  ISETP.GT.AND P2, PT, R0.reuse, 0x58, P1 ;  /* 0x000000580000780c */ /* 0x040fe20000f44270 */
[----:B------:R-:W-:Y:S01]  /*12360*/  @P5 STG.E desc[UR20][R2.64+0x140], R11 ;  /* 0x0001400b02005986 */ /* 0x000fe2000c101914 */
[----:B------:R-:W-:Y:S01]  /*12370*/  ISETP.GT.AND P5, PT, R0, 0x59, P1 ;  /* 0x000000590000780c */ /* 0x000fe20000fa4270 */
[----:B---3--:R-:W-:Y:S01]  /*12380*/  FMUL R13, R228, UR11 ;  /* 0x0000000be40d7c20 */ /* 0x008fe20008400000 */
[----:B-1----:R-:W-:Y:S01]  /*12390*/  FMUL R9, R227, UR11 ;  /* 0x0000000be3097c20 */ /* 0x002fe20008400000 */
[----:B------:R-:W-:Y:S01]  /*123a0*/  @P6 STG.E desc[UR20][R2.64+0x144], R17 ;  /* 0x0001441102006986 */ /* 0x000fe2000c101914 */
[----:B------:R-:W-:-:S03]  /*123b0*/  ISETP.GT.AND P6, PT, R0, 0x58, P0 ;  /* 0x000000580000780c */ /* 0x000fc600007c4270 */
[----:B------:R-:W-:Y:S01]  /*123c0*/  @P3 STG.E desc[UR20][R4.64+0x140], R21 ;  /* 0x0001401504003986 */ /* 0x000fe2000c101914 */
[----:B------:R-:W-:Y:S02]  /*123d0*/  ISETP.GT.AND P3, PT, R0, 0x59, P0 ;  /* 0x000000590000780c */ /* 0x000fe40000764270 */
[----:B------:R-:W-:Y:S01]  /*123e0*/  F2FP.TF32.F32.PACK_B R13, R13 ;  /* 0x0000000dff0d723e */ /* 0x000fe200024050ff */
[----:B------:R-:W-:Y:S01]  /*123f0*/  FMUL R19, R226, UR11 ;  /* 0x0000000be2137c20 */ /* 0x000fe20008400000 */
[----:B------:R-:W-:Y:S01]  /*12400*/  F2FP.TF32.F32.PACK_B R9, R9 ;  /* 0x00000009ff09723e */ /* 0x000fe200024050ff */
[----:B------:R-:W-:Y:S01]  /*12410*/  @P4 STG.E desc[UR20][R4.64+0x144], R23 ;  /* 0x0001441704004986 */ /* 0x000fe2000c101914 */
[----:B------:R-:W-:-:S03]  /*12420*/  ISETP.GT.AND P4, PT, R0, 0x60, P1 ;  /* 0x000000600000780c */ /* 0x000fc60000f84270 */
[----:B------:R-:W-:Y:S01]  /*12430*/  @P2 STG.E desc[UR20][R2.64+0x160], R13 ;  /* 0x0001600d02002986 */ /* 0x000fe2000c101914 */
[C---:B------:R-:W-:Y:S02]  /*12440*/  ISETP.GT.AND P2, PT, R0.reuse, 0x61, P1 ;  /* 0x000000610000780c */ /* 0x040fe40000f44270 */
[----:B------:R-:W-:Y:S01]  /*12450*/  F2FP.TF32.F32.PACK_B R19, R19 ;  /* 0x00000013ff13723e */ /* 0x000fe200024050ff */
[----:B------:R1:W-:Y:S01]  /*12460*/  @P5 STG.E desc[UR20][R2.64+0x164], R9 ;  /* 0x0001640902005986 */ /* 0x0003e2000c101914 */
[----:B------:R-:W-:-:S03]  /*12470*/  ISETP.GT.AND P5, PT, R0, 0x60, P0 ;  /* 0x000000600000780c */ /* 0x000fc600007a4270 */
[----:B------:R-:W-:Y:S01]  /*12480*/  @P6 STG.E desc[UR20][R4.64+0x160], R217 ;  /* 0x000160d904006986 */ /* 0x000fe2000c101914 */
[----:B------:R-:W-:-:S03]  /*12490*/  ISETP.GT.AND P6, PT, R0, 0x61, P0 ;  /* 0x000000610000780c */ /* 0x000fc600007c4270 */
[----:B------:R-:W-:Y:S01]  /*124a0*/  @P3 STG.E desc[UR20][R4.64+0x164], R19 ;  /* 0x0001641304003986 */ /* 0x000fe2000c101914 */
[----:B------:R-:W-:Y:S01]  /*124b0*/  ISETP.GT.AND P3, PT, R0, 0x69, P1 ;  /* 0x000000690000780c */ /* 0x000fe20000f64270 */
[----:B--2---:R-:W-:Y:S01]  /*124c0*/  FMUL R7, R225, UR11 ;  /* 0x0000000be1077c20 */ /* 0x004fe20008400000 */
[----:B------:R-:W-:Y:S01]  /*124d0*/  FMUL R227, R222, UR11 ;  /* 0x0000000bdee37c20 */ /* 0x000fe20008400000 */
[----:B------:R-:W-:Y:S01]  /*124e0*/  @P4 STG.E desc[UR20][R2.64+0x180], R219 ;  /* 0x000180db02004986 */ /* 0x000fe2000c101914 */
[C---:B------:R-:W-:Y:S02]  /*124f0*/  ISETP.GT.AND P4, PT, R0.reuse, 0x68, P1 ;  /* 0x000000680000780c */ /* 0x040fe40000f84270 */
[----:B------:R-:W-:Y:S01]  /*12500*/  F2FP.TF32.F32.PACK_B R7, R7 ;  /* 0x00000007ff07723e */ /* 0x000fe200024050ff */
[----:B------:R-:W-:Y:S01]  /*12510*/  @P2 STG.E desc[UR20][R2.64+0x184], R221 ;  /* 0x000184dd02002986 */ /* 0x000fe2000c101914 */
[----:B------:R-:W-:Y:S01]  /*12520*/  ISETP.GT.AND P2, PT, R0, 0x68, P0 ;  /* 0x000000680000780c */ /* 0x000fe20000744270 */
[----:B------:R-:W-:Y:S01]  /*12530*/  FMUL R225, R224, UR11 ;  /* 0x0000000be0e17c20 */ /* 0x000fe20008400000 */
[----:B------:R-:W-:Y:S01]  /*12540*/  F2FP.TF32.F32.PACK_B R227, R227 ;  /* 0x000000e3ffe3723e */ /* 0x000fe200024050ff */
[----:B------:R-:W-:Y:S01]  /*12550*/  @P5 STG.E desc[UR20][R4.64+0x180], R223 ;  /* 0x000180df04005986 */ /* 0x000fe2000c101914 */
[----:B------:R-:W-:Y:S01]  /*12560*/  ISETP.GT.AND P5, PT, R0, 0x69, P0 ;  /* 0x000000690000780c */ /* 0x000fe200007a4270 */
[----:B------:R-:W-:Y:S01]  /*12570*/  FMUL R229, R220, UR11 ;  /* 0x0000000bdce57c20 */ /* 0x000fe20008400000 */
[----:B------:R-:W-:Y:S01]  /*12580*/  FMUL R231, R218, UR11 ;  /* 0x0000000bdae77c20 */ /* 0x000fe20008400000 */
[----:B------:R2:W-:Y:S01]  /*12590*/  @P6 STG.E desc[UR20][R4.64+0x184], R7 ;  /* 0x0001840704006986 */ /* 0x0005e2000c101914 */
[----:B------:R-:W-:-:S03]  /*125a0*/  F2FP.TF32.F32.PACK_B R225, R225 ;  /* 0x000000e1ffe1723e */ /* 0x000fc600024050ff */
        /* <DEDUP_REMOVED lines=8> */
[----:B------:R-:W-:Y:S01]  /*12630*/  ISETP.GT.AND P2, PT, R0, 0x70, P0 ;  /* 0x000000700000780c */ /* 0x000fe20000744270 */
[----:B------:R-:W-:Y:S01]  /*12640*/  FMUL R233, R216, UR11 ;  /* 0x0000000bd8e97c20 */ /* 0x000fe20008400000 */
[----:B------:R-:W-:Y:S01]  /*12650*/  F2FP.TF32.F32.PACK_B R235, R235 ;  /* 0x000000ebffeb723e */ /* 0x000fe200024050ff */
[----:B------:R-:W-:Y:S01]  /*12660*/  @P5 STG.E desc[UR20][R4.64+0x1a4], R231 ;  /* 0x0001a4e704005986 */ /* 0x000fe2000c101914 */
[C---:B------:R-:W-:Y:S02]  /*12670*/  ISETP.GT.AND P4, PT, R0.reuse, 0x71, P0 ;  /* 0x000000710000780c */ /* 0x040fe40000784270 */
[----:B------:R-:W-:Y:S01]  /*12680*/  ISETP.GT.AND P5, PT, R0, 0x78, P1 ;  /* 0x000000780000780c */ /* 0x000fe20000fa4270 */
[----:B------:R-:W-:Y:S01]  /*12690*/  FMUL R237, R20, UR11 ;  /* 0x0000000b14ed7c20 */ /* 0x000fe20008400000 */
[----:B------:R-:W-:Y:S01]  /*126a0*/  ISETP.GT.AND P1, PT, R0, 0x79, P1 ;  /* 0x000000790000780c */ /* 0x000fe20000f24270 */
[----:B------:R-:W-:Y:S01]  /*126b0*/  FMUL R239, R18, UR11 ;  /* 0x0000000b12ef7c20 */ /* 0x000fe20008400000 */
[----:B------:R-:W-:Y:S01]  /*126c0*/  FMUL R243, R12, UR11 ;  /* 0x0000000b0cf37c20 */ /* 0x000fe20008400000 */
[----:B------:R-:W-:Y:S01]  /*126d0*/  @P3 STG.E desc[UR20][R2.64+0x1c4], R235 ;  /* 0x0001c4eb02003986 */ /* 0x000fe2000c101914 */
[----:B------:R-:W-:-:S02]  /*126e0*/  F2FP.TF32.F32.PACK_B R233, R233 ;  /* 0x000000e9ffe9723e */ /* 0x000fc400024050ff */
[----:B------:R-:W-:Y:S01]  /*126f0*/  ISETP.GT.AND P3, PT, R0, 0x78, P0 ;  /* 0x000000780000780c */ /* 0x000fe20000764270 */
[----:B------:R-:W-:Y:S01]  /*12700*/  FMUL R241, R16, UR11 ;  /* 0x0000000b10f17c20 */ /* 0x000fe20008400000 */
[----:B------:R-:W-:Y:S01]  /*12710*/  F2FP.TF32.F32.PACK_B R237, R237 ;  /* 0x000000edffed723e */ /* 0x000fe200024050ff */
[----:B------:R-:W-:Y:S01]  /*12720*/  FMUL R245, R10, UR11 ;  /* 0x0000000b0af57c20 */ /* 0x000fe20008400000 */
[----:B------:R-:W-:Y:S02]  /*12730*/  F2FP.TF32.F32.PACK_B R239, R239 ;  /* 0x000000efffef723e */ /* 0x000fe400024050ff */
[----:B------:R-:W-:Y:S01]  /*12740*/  F2FP.TF32.F32.PACK_B R243, R243 ;  /* 0x000000f3fff3723e */ /* 0x000fe200024050ff */
[----:B------:R-:W-:Y:S01]  /*12750*/  @P6 STG.E desc[UR20][R2.64+0x1c0], R233 ;  /* 0x0001c0e902006986 */ /* 0x000fe2000c101914 */
[----:B------:R-:W-:Y:S01]  /*12760*/  F2FP.TF32.F32.PACK_B R241, R241 ;  /* 0x000000f1fff1723e */ /* 0x000fe200024050ff */
[----:B------:R-:W-:Y:S02]  /*12770*/  USHF.L.U32 UR6, UR14, 0x6, URZ ;  /* 0x000000060e067899 */ /* 0x000fe4000800063f */
[----:B------:R-:W-:Y:S01]  /*12780*/  @P2 STG.E desc[UR20][R4.64+0x1c0], R237 ;  /* 0x0001c0ed04002986 */ /* 0x000fe2000c101914 */
[----:B------:R-:W-:-:S03]  /*12790*/  F2FP.TF32.F32.PACK_B R245, R245 ;  /* 0x000000f5fff5723e */ /* 0x000fc600024050ff */
[----:B------:R-:W-:Y:S01]  /*127a0*/  @P4 STG.E desc[UR20][R4.64+0x1c4], R239 ;  /* 0x0001c4ef04004986 */ /* 0x000fe2000c101914 */
[----:B------:R-:W-:-:S03]  /*127b0*/  USHF.L.U64.HI UR7, UR14, 0x6, UR15 ;  /* 0x000000060e077899 */ /* 0x000fc6000801020f */
[----:B------:R-:W-:Y:S01]  /*127c0*/  @P1 STG.E desc[UR20][R2.64+0x1e4], R243 ;  /* 0x0001e4f302001986 */ /* 0x000fe2000c101914 */
[----:B------:R-:W-:Y:S01]  /*127d0*/  ISETP.GT.AND P1, PT, R14, 0x40, PT ;  /* 0x000000400e00780c */ /* 0x000fe20003f24270 */
[----:B------:R-:W-:Y:S01]  /*127e0*/  USHF.L.U32 UR10, UR6, 0x2, URZ ;  /* 0x00000002060a7899 */ /* 0x000fe2000800063f */
[C---:B------:R-:W-:Y:S01]  /*127f0*/  ISETP.GT.AND P2, PT, R0.reuse, 0x79, P0 ;  /* 0x000000790000780c */ /* 0x040fe20000744270 */
[----:B------:R-:W-:Y:S01]  /*12800*/  @P5 STG.E desc[UR20][R2.64+0x1e0], R241 ;  /* 0x0001e0f102005986 */ /* 0x000fe2000c101914 */
[----:B------:R-:W-:Y:S01]  /*12810*/  ISETP.GT.AND P5, PT, R0, 0x1, P1 ;  /* 0x000000010000780c */ /* 0x000fe20000fa4270 */
[----:B------:R-:W-:Y:S02]  /*12820*/  FMUL R8, R8, UR11 ;  /* 0x0000000b08087c20 */ /* 0x000fe40008400000 */
[----:B------:R-:W-:Y:S01]  /*12830*/  @P3 STG.E desc[UR20][R4.64+0x1e0], R245 ;  /* 0x0001e0f504003986 */ /* 0x000fe2000c101914 */
[----:B------:R-:W-:Y:S01]  /*12840*/  ISETP.GT.AND P3, PT, R0, RZ, P1 ;  /* 0x000000ff0000720c */ /* 0x000fe20000f64270 */
[----:B------:R-:W-:Y:S01]  /*12850*/  USHF.L.U64.HI UR6, UR6, 0x2, UR7 ;  /* 0x0000000206067899 */ /* 0x000fe20008010207 */
[----:B------:R-:W-:Y:S01]  /*12860*/  FMUL R153, R153, UR11 ;  /* 0x0000000b99997c20 */ /* 0x000fe20008400000 */
[----:B-1----:R-:W-:Y:S01]  /*12870*/  FMUL R9, R152, UR11 ;  /* 0x0000000b98097c20 */ /* 0x002fe20008400000 */
[----:B------:R-:W-:-:S02]  /*12880*/  IADD3 R6, P4, R2, UR10, RZ ;  /* 0x0000000a02067c10 */ /* 0x000fc4000ff9e0ff */
[----:B------:R-:W-:Y:S02]  /*12890*/  F2FP.TF32.F32.PACK_B R8, R8 ;  /* 0x00000008ff08723e */ /* 0x000fe400024050ff */
[----:B--2---:R-:W-:Y:S02]  /*128a0*/  IADD3.X R7, R3, UR6, RZ, P4, !PT ;  /* 0x0000000603077c10 */ /* 0x004fe4000a7fe4ff */
[----:B------:R-:W-:Y:S02]  /*128b0*/  F2FP.TF32.F32.PACK_B R153, R153 ;  /* 0x00000099ff99723e */ /* 0x000fe400024050ff */
[----:B------:R-:W-:Y:S02]  /*128c0*/  ISETP.GT.AND P0, PT, R14, 0x48, PT ;  /* 0x000000480e00780c */ /* 0x000fe40003f04270 */
[----:B------:R-:W-:Y:S01]  /*128d0*/  F2FP.TF32.F32.PACK_B R9, R9 ;  /* 0x00000009ff09723e */ /* 0x000fe200024050ff */
[----:B------:R1:W-:Y:S01]  /*128e0*/  @P2 STG.E desc[UR20][R4.64+0x1e4], R8 ;  /* 0x0001e40804002986 */ /* 0x0003e2000c101914 */
[----:B------:R-:W-:-:S03]  /*128f0*/  ISETP.GT.AND P2, PT, R0, RZ, P0 ;  /* 0x000000ff0000720c */ /* 0x000fc60000744270 */
[----:B------:R-:W-:Y:S01]  /*12900*/  @P5 STG.E desc[UR20][R6.64+0x4], R153 ;  /* 0x0000049906005986 */ /* 0x000fe2000c101914 */
[----:B------:R-:W-:Y:S01]  /*12910*/  ISETP.GT.AND P5, PT, R0, 0x1, P0 ;  /* 0x000000010000780c */ /* 0x000fe200007a4270 */
[----:B------:R-:W-:Y:S02]  /*12920*/  FMUL R13, R154, UR11 ;  /* 0x0000000b9a0d7c20 */ /* 0x000fe40008400000 */
[----:B------:R2:W-:Y:S01]  /*12930*/  @P3 STG.E desc[UR20][R6.64], R9 ;  /* 0x0000000906003986 */ /* 0x0005e2000c101914 */
[----:B------:R-:W-:Y:S01]  /*12940*/  ISETP.GT.AND P3, PT, R0, 0x9, P1 ;  /* 0x000000090000780c */ /* 0x000fe20000f64270 */
[----:B------:R-:W-:Y:S01]  /*12950*/  FMUL R155, R155, UR11 ;  /* 0x0000000b9b9b7c20 */ /* 0x000fe20008400000 */
[----:B------:R-:W-:Y:S01]  /*12960*/  IADD3 R10, P4, R6, UR9, RZ ;  /* 0x00000009060a7c10 */ /* 0x000fe2000ff9e0ff */
[----:B------:R-:W-:Y:S01]  /*12970*/  FMUL R157, R157, UR11 ;  /* 0x0000000b9d9d7c20 */ /* 0x000fe20008400000 */
[----:B------:R-:W-:Y:S02]  /*12980*/  F2FP.TF32.F32.PACK_B R13, R13 ;  /* 0x0000000dff0d723e */ /* 0x000fe400024050ff */
[----:B------:R-:W-:-:S02]  /*12990*/  IADD3.X R11, R7, UR8, RZ, P4, !PT ;  /* 0x00000008070b7c10 */ /* 0x000fc4000a7fe4ff */
[----:B------:R-:W-:Y:S01]  /*129a0*/  F2FP.TF32.F32.PACK_B R155, R155 ;  /* 0x0000009bff9b723e */ /* 0x000fe200024050ff */
[----:B-1----:R-:W-:Y:S01]  /*129b0*/  IMAD.U32 R5, RZ, RZ, UR9 ;  /* 0x00000009ff057e24 */ /* 0x002fe2000f8e00ff */
[----:B------:R-:W-:Y:S01]  /*129c0*/  F2FP.TF32.F32.PACK_B R157, R157 ;  /* 0x0000009dff9d723e */ /* 0x000fe200024050ff */
[----:B------:R-:W-:Y:S01]  /*129d0*/  @P2 STG.E desc[UR20][R10.64], R13 ;  /* 0x0000000d0a002986 */ /* 0x000fe2000c101914 */
[----:B------:R-:W-:Y:S01]  /*129e0*/  ISETP.GT.AND P6, PT, R0, 0x8, P1 ;  /* 0x000000080000780c */ /* 0x000fe20000fc4270 */
[----:B------:R-:W-:Y:S02]  /*129f0*/  IMAD.U32 R17, RZ, RZ, UR8 ;  /* 0x00000008ff117e24 */ /* 0x000fe4000f8e00ff */
[----:B------:R1:W-:Y:S01]  /*12a00*/  @P5 STG.E desc[UR20][R10.64+0x4], R155 ;  /* 0x0000049b0a005986 */ /* 0x0003e2000c101914 */
[----:B------:R-:W-:Y:S01]  /*12a10*/  FMUL R15, R156, UR11 ;  /* 0x0000000b9c0f7c20 */ /* 0x000fe20008400000 */
[----:B------:R-:W-:Y:S02]  /*12a20*/  ISETP.GT.AND P4, PT, R0, 0x8, P0 ;  /* 0x000000080000780c */ /* 0x000fe40000784270 */
[----:B------:R-:W-:Y:S01]  /*12a30*/  @P3 STG.E desc[UR20][R6.64+0x24], R157 ;  /* 0x0000249d06003986 */ /* 0x000fe2000c101914 */
[----:B------:R-:W-:Y:S01]  /*12a40*/  IADD3 R4, P3, P5, R5, UR10, R2 ;  /* 0x0000000a05047c10 */ /* 0x000fe2000fd7e002 */
[----:B--2---:R-:W-:Y:S01]  /*12a50*/  FMUL R9, R158, UR11 ;  /* 0x0000000b9e097c20 */ /* 0x004fe20008400000 */
[----:B------:R-:W-:-:S02]  /*12a60*/  ISETP.GT.AND P2, PT, R0, 0x9, P0 ;  /* 0x000000090000780c */ /* 0x000fc40000744270 */
[----:B------:R-:W-:Y:S02]  /*12a70*/  IADD3.X R5, R17, UR6, R3, P3, P5 ;  /* 0x0000000611057c10 */ /* 0x000fe40009fea403 */
[----:B------:R-:W-:Y:S01]  /*12a80*/  ISETP.GT.AND P5, PT, R0, 0x10, P1 ;  /* 0x000000100000780c */ /* 0x000fe20000fa4270 */
[----:B------:R-:W-:Y:S01]  /*12a90*/  FMUL R159, R159, UR11 ;  /* 0x0000000b9f9f7c20 */ /* 0x000fe20008400000 */
[----:B------:R-:W-:Y:S01]  /*12aa0*/  F2FP.TF32.F32.PACK_B R15, R15 ;  /* 0x0000000fff0f723e */ /* 0x000fe200024050ff */
[----:B-1----:R-:W-:Y:S01]  /*12ab0*/  FMUL R11, R160, UR11 ;  /* 0x0000000ba00b7c20 */ /* 0x002fe20008400000 */
[----:B------:R-:W-:Y:S02]  /*12ac0*/  F2FP.TF32.F32.PACK_B R9, R9 ;  /* 0x00000009ff09723e */ /* 0x000fe400024050ff */
[----:B------:R-:W-:Y:S01]  /*12ad0*/  F2FP.TF32.F32.PACK_B R159, R159 ;  /* 0x0000009fff9f723e */ /* 0x000fe200024050ff */
[----:B------:R-:W-:Y:S01]  /*12ae0*/  @P6 STG.E desc[UR20][R6.64+0x20], R15 ;  /* 0x0000200f06006986 */ /* 0x000fe2000c101914 */
[----:B------:R-:W-:-:S02]  /*12af0*/  ISETP.GT.AND P6, PT, R0, 0x11, P1 ;  /* 0x000000110000780c */ /* 0x000fc40000fc4270 */
[----:B------:R-:W-:Y:S01]  /*12b00*/  F2FP.TF32.F32.PACK_B R11, R11 ;  /* 0x0000000bff0b723e */ /* 0x000fe200024050ff */
[----:B------:R1:W-:Y:S01]  /*12b10*/  @P4 STG.E desc[UR20][R4.64+0x20], R9 ;  /* 0x0000200904004986 */ /* 0x0003e2000c101914 */
[C---:B------:R-:W-:Y:S01]  /*12b20*/  ISETP.GT.AND P3, PT, R0.reuse, 0x10, P0 ;  /* 0x000000100000780c */ /* 0x040fe20000764270 */
[----:B------:R-:W-:Y:S01]  /*12b30*/  FMUL R161, R161, UR11 ;  /* 0x0000000ba1a17c20 */ /* 0x000fe20008400000 */
[----:B------:R-:W-:Y:S01]  /*12b40*/  ISETP.GT.AND P4, PT, R0, 0x11, P0 ;  /* 0x000000110000780c */ /* 0x000fe20000784270 */
[----:B------:R-:W-:Y:S01]  /*12b50*/  @P2 STG.E desc[UR20][R4.64+0x24], R159 ;  /* 0x0000249f04002986 */ /* 0x000fe2000c101914 */
[----:B------:R-:W-:Y:S01]  /*12b60*/  FMUL R13, R162, UR11 ;  /* 0x0000000ba20d7c20 */ /* 0x000fe20008400000 */
[----:B------:R-:W-:Y:S02]  /*12b70*/  FMUL R163, R163, UR11 ;  /* 0x0000000ba3a37c20 */ /* 0x000fe40008400000 */
[----:B------:R2:W-:Y:S01]  /*12b80*/  @P5 STG.E desc[UR20][R6.64+0x40], R11 ;  /* 0x0000400b06005986 */ /* 0x0005e2000c101914 */
[----:B------:R-:W-:-:S02]  /*12b90*/  ISETP.GT.AND P5, PT, R0, 0x18, P1 ;  /* 0x000000180000780c */ /* 0x000fc40000fa4270 */
[----:B------:R-:W-:Y:S01]  /*12ba0*/  F2FP.TF32.F32.PACK_B R161, R161 ;  /* 0x000000a1ffa1723e */ /* 0x000fe200024050ff */
[----:B-1----:R-:W-:Y:S01]  /*12bb0*/  FMUL R9, R164, UR11 ;  /* 0x0000000ba4097c20 */ /* 0x002fe20008400000 */
[----:B------:R-:W-:Y:S02]  /*12bc0*/  F2FP.TF32.F32.PACK_B R13, R13 ;  /* 0x0000000dff0d723e */ /* 0x000fe400024050ff */
[----:B------:R-:W-:Y:S01]  /*12bd0*/  F2FP.TF32.F32.PACK_B R163, R163 ;  /* 0x000000a3ffa3723e */ /* 0x000fe200024050ff */
[----:B------:R-:W-:Y:S01]  /*12be0*/  @P6 STG.E desc[UR20][R6.64+0x44], R161 ;  /* 0x000044a106006986 */ /* 0x000fe2000c101914 */
[C---:B------:R-:W-:Y:S02]  /*12bf0*/  ISETP.GT.AND P6, PT, R0.reuse, 0x19, P1 ;  /* 0x000000190000780c */ /* 0x040fe40000fc4270 */
[----:B------:R-:W-:Y:S01]  /*12c00*/  F2FP.TF32.F32.PACK_B R9, R9 ;  /* 0x00000009ff09723e */ /* 0x000fe200024050ff */
[----:B------:R1:W-:Y:S01]  /*12c10*/  @P3 STG.E desc[UR20][R4.64+0x40], R13 ;  /* 0x0000400d04003986 */ /* 0x0003e2000c101914 */
[C---:B------:R-:W-:Y:S01]  /*12c20*/  ISETP.GT.AND P2, PT, R0.reuse, 0x18, P0 ;  /* 0x000000180000780c */ /* 0x040fe20000744270 */
[----:B------:R-:W-:Y:S01]  /*12c30*/  FMUL R165, R165, UR11 ;  /* 0x0000000ba5a57c20 */ /* 0x000fe20008400000 */
[C---:B------:R-:W-:Y:S01]  /*12c40*/  ISETP.GT.AND P3, PT, R0.reuse, 0x19, P0 ;  /* 0x000000190000780c */ /* 0x040fe20000764270 */
[----:B------:R-:W-:Y:S01]  /*12c50*/  @P4 STG.E desc[UR20][R4.64+0x44], R163 ;  /* 0x000044a304004986 */ /* 0x000fe2000c101914 */
[----:B------:R-:W-:Y:S01]  /*12c60*/  ISETP.GT.AND P4, PT, R0, 0x20, P1 ;  /* 0x000000200000780c */ /* 0x000fe20000f84270 */
[----:B--2---:R-:W-:Y:S01]  /*12c70*/  FMUL R11, R166, UR11 ;  /* 0x0000000ba60b7c20 */ /* 0x004fe20008400000 */
[----:B------:R-:W-:Y:S01]  /*12c80*/  FMUL R167, R167, UR11 ;  /* 0x0000000ba7a77c20 */ /* 0x000fe20008400000 */
[----:B------:R2:W-:Y:S01]  /*12c90*/  @P5 STG.E desc[UR20][R6.64+0x60], R9 ;  /* 0x0000600906005986 */ /* 0x0005e2000c101914 */
[----:B------:R-:W-:Y:S01]  /*12ca0*/  ISETP.GT.AND P5, PT, R0, 0x21, P1 ;  /* 0x000000210000780c */ /* 0x000fe20000fa4270 */
[----:B-1----:R-:W-:Y:S01]  /*12cb0*/  FMUL R13, R168, UR11 ;  /* 0x0000000ba80d7c20 */ /* 0x002fe20008400000 */
[----:B------:R-:W-:Y:S01]  /*12cc0*/  F2FP.TF32.F32.PACK_B R165, R165 ;  /* 0x000000a5ffa5723e */ /* 0x000fe200024050ff */
[----:B------:R-:W-:Y:S01]  /*12cd0*/  FMUL R169, R169, UR11 ;  /* 0x0000000ba9a97c20 */ /* 0x000fe20008400000 */
[----:B------:R-:W-:-:S02]  /*12ce0*/  F2FP.TF32.F32.PACK_B R11, R11 ;  /* 0x0000000bff0b723e */ /* 0x000fc400024050ff */
[----:B------:R-:W-:Y:S02]  /*12cf0*/  F2FP.TF32.F32.PACK_B R167, R167 ;  /* 0x000000a7ffa7723e */ /* 0x000fe400024050ff */
[----:B------:R-:W-:Y:S01]  /*12d00*/  F2FP.TF32.F32.PACK_B R13, R13 ;  /* 0x0000000dff0d723e */ /* 0x000fe200024050ff */
[----:B------:R-:W-:Y:S01]  /*12d10*/  @P6 STG.E desc[UR20][R6.64+0x64], R165 ;  /* 0x000064a506006986 */ /* 0x000fe2000c101914 */
[----:B------:R-:W-:-:S03]  /*12d20*/  F2FP.TF32.F32.PACK_B R169, R169 ;  /* 0x000000a9ffa9723e */ /* 0x000fc600024050ff */
[----:B------:R1:W-:Y:S01]  /*12d30*/  @P2 STG.E desc[UR20][R4.64+0x60], R11 ;  /* 0x0000600b04002986 */ /* 0x0003e2000c101914 */
[----:B------:R-:W-:-:S03]  /*12d40*/  ISETP.GT.AND P2, PT, R0, 0x20, P0 ;  /* 0x000000200000780c */ /* 0x000fc60000744270 */
[----:B------:R-:W-:Y:S01]  /*12d50*/  @P3 STG.E desc[UR20][R4.64+0x64], R167 ;  /* 0x000064a704003986 */ /* 0x000fe2000c101914 */
[----:B------:R-:W-:Y:S01]  /*12d60*/  ISETP.GT.AND P3, PT, R0, 0x21, P0 ;  /* 0x000000210000780c */ /* 0x000fe20000764270 */
[----:B--2---:R-:W-:Y:S02]  /*12d70*/  FMUL R9, R170, UR11 ;  /* 0x0000000baa097c20 */ /* 0x004fe40008400000 */
[----:B------:R2:W-:Y:S01]  /*12d80*/  @P4 STG.E desc[UR20][R6.64+0x80], R13 ;  /* 0x0000800d06004986 */ /* 0x0005e2000c101914 */
[----:B------:R-:W-:Y:S01]  /*12d90*/  ISETP.GT.AND P4, PT, R0, 0x28, P1 ;  /* 0x000000280000780c */ /* 0x000fe20000f84270 */
[----:B------:R-:W-:Y:S02]  /*12da0*/  FMUL R171, R171, UR11 ;  /* 0x0000000babab7c20 */ /* 0x000fe40008400000 */
[----:B------:R-:W-:Y:S01]  /*12db0*/  @P5 STG.E desc[UR20][R6.64+0x84], R169 ;  /* 0x000084a906005986 */ /* 0x000fe2000c101914 */
[----:B-1----:R-:W-:Y:S01]  /*12dc0*/  FMUL R11, R172, UR11 ;  /* 0x0000000bac0b7c20 */ /* 0x002fe20008400000 */
        /* <DEDUP_REMOVED lines=8> */
[----:B------:R-:W-:Y:S01]  /*12e50*/  @P3 STG.E desc[UR20][R4.64+0x84], R171 ;  /* 0x000084ab04003986 */ /* 0x000fe2000c101914 */
[----:B------:R-:W-:Y:S01]  /*12e60*/  ISETP.GT.AND P3, PT, R0, 0x29, P0 ;  /* 0x000000290000780c */ /* 0x000fe20000764270 */
[----:B--2---:R-:W-:Y:S02]  /*12e70*/  FMUL R13, R174, UR11 ;  /* 0x0000000bae0d7c20 */ /* 0x004fe40008400000 */
[----:B------:R2:W-:Y:S01]  /*12e80*/  @P4 STG.E desc[UR20][R6.64+0xa0], R11 ;  /* 0x0000a00b06004986 */ /* 0x0005e2000c101914 */
[----:B------:R-:W-:Y:S01]  /*12e90*/  ISETP.GT.AND P4, PT, R0, 0x30, P1 ;  /* 0x000000300000780c */ /* 0x000fe20000f84270 */
[----:B------:R-:W-:-:S02]  /*12ea0*/  FMUL R175, R175, UR11 ;  /* 0x0000000bafaf7c20 */ /* 0x000fc40008400000 */
[----:B------:R-:W-:Y:S01]  /*12eb0*/  @P5 STG.E desc[UR20][R6.64+0xa4], R173 ;  /* 0x0000a4ad06005986 */ /* 0x000fe2000c101914 */
[----:B-1----:R-:W-:Y:S01]  /*12ec0*/  FMUL R9, R176, UR11 ;  /* 0x0000000bb0097c20 */ /* 0x002fe20008400000 */
[----:B------:R-:W-:Y:S01]  /*12ed0*/  ISETP.GT.AND P5, PT, R0, 0x31, P1 ;  /* 0x000000310000780c */ /* 0x000fe20000fa4270 */
[----:B------:R-:W-:Y:S01]  /*12ee0*/  FMUL R177, R177, UR11 ;  /* 0x0000000bb1b17c20 */ /* 0x000fe20008400000 */
[----:B------:R-:W-:Y:S02]  /*12ef0*/  F2FP.TF32.F32.PACK_B R13, R13 ;  /* 0x0000000dff0d723e */ /* 0x000fe400024050ff */
[----:B------:R-:W-:Y:S02]  /*12f00*/  F2FP.TF32.F32.PACK_B R175, R175 ;  /* 0x000000afffaf723e */ /* 0x000fe400024050ff */
[----:B------:R-:W-:Y:S01]  /*12f10*/  F2FP.TF32.F32.PACK_B R9, R9 ;  /* 0x00000009ff09723e */ /* 0x000fe200024050ff */
[----:B------:R1:W-:Y:S01]  /*12f20*/  @P2 STG.E desc[UR20][R4.64+0xa0], R13 ;  /* 0x0000a00d04002986 */ /* 0x0003e2000c101914 */
[----:B------:R-:W-:-:S02]  /*12f30*/  F2FP.TF32.F32.PACK_B R177, R177 ;  /* 0x000000b1ffb1723e */ /* 0x000fc400024050ff */
[C---:B------:R-:W-:Y:S01]  /*12f40*/  ISETP.GT.AND P2, PT, R0.reuse, 0x30, P0 ;  /* 0x000000300000780c */ /* 0x040fe20000744270 */
        /* <DEDUP_REMOVED lines=24> */
[C---:B------:R-:W-:Y:S02]  /*130d0*/  ISETP.GT.AND P5, PT, R0.reuse, 0x41, P1 ;  /* 0x000000410000780c */ /* 0x040fe40000fa4270 */
[----:B------:R-:W-:Y:S01]  /*130e0*/  ISETP.GT.AND P6, PT, R0, 0x40, P0 ;  /* 0x000000400000780c */ /* 0x000fe200007c4270 */
[----:B------:R-:W-:Y:S01]  /*130f0*/  FMUL R185, R185, UR11 ;  /* 0x0000000bb9b97c20 */ /* 0x000fe20008400000 */
[----:B------:R-:W-:Y:S02]  /*13100*/  F2FP.TF32.F32.PACK_B R9, R9 ;  /* 0x00000009ff09723e */ /* 0x000fe400024050ff */
[----:B------:R-:W-:Y:S01]  /*13110*/  F2FP.TF32.F32.PACK_B R183, R183 ;  /* 0x000000b7ffb7723e */ /* 0x000fe200024050ff */
[----:B--2---:R-:W-:Y:S01]  /*13120*/  FMUL R13, R186, UR11 ;  /* 0x0000000bba0d7c20 */ /* 0x004fe20008400000 */
[----:B------:R-:W-:Y:S01]  /*13130*/  F2FP.TF32.F32.PACK_B R11, R11 ;  /* 0x0000000bff0b723e */ /* 0x000fe200024050ff */
[----:B------:R1:W-:Y:S01]  /*13140*/  @P2 STG.E desc[UR20][R4.64+0xe0], R9 ;  /* 0x0000e00904002986 */ /* 0x0003e2000c101914 */
[----:B------:R-:W-:-:S02]  /*13150*/  F2FP.TF32.F32.PACK_B R185, R185 ;  /* 0x000000b9ffb9723e */ /* 0x000fc400024050ff */
[----:B------:R-:W-:Y:S01]  /*13160*/  F2FP.TF32.F32.PACK_B R13, R13 ;  /* 0x0000000dff0d723e */ /* 0x000fe200024050ff */
[----:B------:R-:W-:Y:S01]  /*13170*/  @P3 STG.E desc[UR20][R4.64+0xe4], R183 ;  /* 0x0000e4b704003986 */ /* 0x000fe2000c101914 */
[----:B------:R-:W-:-:S03]  /*13180*/  ISETP.GT.AND P3, PT, R0, 0x41, P0 ;  /* 0x000000410000780c */ /* 0x000fc60000764270 */
[----:B------:R2:W-:Y:S01]  /*13190*/  @P4 STG.E desc[UR20][R6.64+0x100], R11 ;  /* 0x0001000b06004986 */ /* 0x0005e2000c101914 */
[----:B------:R-:W-:Y:S01]  /*131a0*/  ISETP.GT.AND P4, PT, R0, 0x48, P1 ;  /* 0x000000480000780c */ /* 0x000fe20000f84270 */
[----:B------:R-:W-:Y:S02]  /*131b0*/  FMUL R187, R187, UR11 ;  /* 0x0000000bbbbb7c20 */ /* 0x000fe40008400000 */
[----:B------:R-:W-:Y:S01]  /*131c0*/  @P5 STG.E desc[UR20][R6.64+0x104], R185 ;  /* 0x000104b906005986 */ /* 0x000fe2000c101914 */
[----:B-1----:R-:W-:-:S03]  /*131d0*/  FMUL R9, R188, UR11 ;  /* 0x0000000bbc097c20 */ /* 0x002fc60008400000 */
[----:B------:R1:W-:Y:S01]  /*131e0*/  @P6 STG.E desc[UR20][R4.64+0x100], R13 ;  /* 0x0001000d04006986 */ /* 0x0003e2000c101914 */
[C---:B------:R-:W-:Y:S01]  /*131f0*/  ISETP.GT.AND P6, PT, R0.reuse, 0x49, P1 ;  /* 0x000000490000780c */ /* 0x040fe20000fc4270 */
[----:B------:R-:W-:Y:S01]  /*13200*/  FMUL R189, R189, UR11 ;  /* 0x0000000bbdbd7c20 */ /* 0x000fe20008400000 */
[----:B------:R-:W-:Y:S02]  /*13210*/  F2FP.TF32.F32.PACK_B R187, R187 ;  /* 0x000000bbffbb723e */ /* 0x000fe400024050ff */
[----:B------:R-:W-:Y:S02]  /*13220*/  F2FP.TF32.F32.PACK_B R9, R9 ;  /* 0x00000009ff09723e */ /* 0x000fe400024050ff */
[----:B------:R-:W-:Y:S01]  /*13230*/  ISETP.GT.AND P2, PT, R0, 0x48, P0 ;  /* 0x000000480000780c */ /* 0x000fe20000744270 */
[----:B------:R-:W-:Y:S01]  /*13240*/  @P3 STG.E desc[UR20][R4.64+0x104], R187 ;  /* 0x000104bb04003986 */ /* 0x000fe2000c101914 */
[----:B------:R-:W-:Y:S01]  /*13250*/  F2FP.TF32.F32.PACK_B R189, R189 ;  /* 0x000000bdffbd723e */ /* 0x000fe200024050ff */
[----:B------:R-:W-:Y:S01]  /*13260*/  FMUL R15, R190, UR11 ;  /* 0x0000000bbe0f7c20 */ /* 0x000fe20008400000 */
[C---:B------:R-:W-:Y:S01]  /*13270*/  ISETP.GT.AND P5, PT, R0.reuse, 0x49, P0 ;  /* 0x000000490000780c */ /* 0x040fe200007a4270 */
[----:B------:R3:W-:Y:S01]  /*13280*/  @P4 STG.E desc[UR20][R6.64+0x120], R9 ;  /* 0x0001200906004986 */ /* 0x0007e2000c101914 */
[----:B------:R-:W-:Y:S01]  /*13290*/  ISETP.GT.AND P4, PT, R0, 0x50, P1 ;  /* 0x000000500000780c */ /* 0x000fe20000f84270 */
[----:B------:R-:W-:Y:S01]  /*132a0*/  FMUL R191, R191, UR11 ;  /* 0x0000000bbfbf7c20 */ /* 0x000fe20008400000 */
[----:B------:R-:W-:Y:S01]  /*132b0*/  FMUL R17, R192, UR11 ;  /* 0x0000000bc0117c20 */ /* 0x000fe20008400000 */
[----:B------:R-:W-:Y:S01]  /*132c0*/  @P6 STG.E desc[UR20][R6.64+0x124], R189 ;  /* 0x000124bd06006986 */ /* 0x000fe2000c101914 */
[----:B------:R-:W-:-:S02]  /*132d0*/  ISETP.GT.AND P3, PT, R0, 0x51, P1 ;  /* 0x000000510000780c */ /* 0x000fc40000f64270 */
[----:B------:R-:W-:Y:S02]  /*132e0*/  F2FP.TF32.F32.PACK_B R15, R15 ;  /* 0x0000000fff0f723e */ /* 0x000fe400024050ff */
[----:B------:R-:W-:Y:S01]  /*132f0*/  ISETP.GT.AND P6, PT, R0, 0x50, P0 ;  /* 0x000000500000780c */ /* 0x000fe200007c4270 */
[----:B------:R-:W-:Y:S01]  /*13300*/  FMUL R193, R193, UR11 ;  /* 0x0000000bc1c17c20 */ /* 0x000fe20008400000 */
[----:B------:R-:W-:Y:S01]  /*13310*/  F2FP.TF32.F32.PACK_B R191, R191 ;  /* 0x000000bfffbf723e */ /* 0x000fe200024050ff */
[----:B--2---:R-:W-:Y:S01]  /*13320*/  FMUL R11, R194, UR11 ;  /* 0x0000000bc20b7c20 */ /* 0x004fe20008400000 */
[----:B------:R-:W-:Y:S01]  /*13330*/  F2FP.TF32.F32.PACK_B R17, R17 ;  /* 0x00000011ff11723e */ /* 0x000fe200024050ff */
[----:B------:R-:W-:Y:S01]  /*13340*/  @P2 STG.E desc[UR20][R4.64+0x120], R15 ;  /* 0x0001200f04002986 */ /* 0x000fe2000c101914 */
[----:B------:R-:W-:Y:S02]  /*13350*/  ISETP.GT.AND P2, PT, R0, 0x51, P0 ;  /* 0x000000510000780c */ /* 0x000fe40000744270 */
[----:B------:R-:W-:Y:S01]  /*13360*/  F2FP.TF32.F32.PACK_B R193, R193 ;  /* 0x000000c1ffc1723e */ /* 0x000fe200024050ff */
[----:B------:R-:W-:Y:S01]  /*13370*/  @P5 STG.E desc[UR20][R4.64+0x124], R191 ;  /* 0x000124bf04005986 */ /* 0x000fe2000c101914 */
[----:B------:R-:W-:Y:S01]  /*13380*/  F2FP.TF32.F32.PACK_B R11, R11 ;  /* 0x0000000bff0b723e */ /* 0x000fe200024050ff */
[----:B------:R-:W-:-:S02]  /*13390*/  FMUL R195, R195, UR11 ;  /* 0x0000000bc3c37c20 */ /* 0x000fc40008400000 */
[----:B------:R-:W-:Y:S01]  /*133a0*/  @P4 STG.E desc[UR20][R6.64+0x140], R17 ;  /* 0x0001401106004986 */ /* 0x000fe2000c101914 */
[C---:B------:R-:W-:Y:S02]  /*133b0*/  ISETP.GT.AND P4, PT, R0.reuse, 0x59, P1 ;  /* 0x000000590000780c */ /* 0x040fe40000f84270 */
[----:B------:R-:W-:Y:S01]  /*133c0*/  ISETP.GT.AND P5, PT, R0, 0x58, P1 ;  /* 0x000000580000780c */ /* 0x000fe20000fa4270 */
[----:B------:R-:W-:Y:S01]  /*133d0*/  FMUL R197, R197, UR11 ;  /* 0x0000000bc5c57c20 */ /* 0x000fe20008400000 */
[----:B------:R-:W-:Y:S01]  /*133e0*/  @P3 STG.E desc[UR20][R6.64+0x144], R193 ;  /* 0x000144c106003986 */ /* 0x000fe2000c101914 */
[----:B------:R-:W-:Y:S01]  /*133f0*/  FMUL R19, R196, UR11 ;  /* 0x0000000bc4137c20 */ /* 0x000fe20008400000 */
[----:B------:R-:W-:Y:S02]  /*13400*/  ISETP.GT.AND P3, PT, R0, 0x58, P0 ;  /* 0x000000580000780c */ /* 0x000fe40000764270 */
[----:B------:R-:W-:Y:S01]  /*13410*/  @P6 STG.E desc[UR20][R4.64+0x140], R11 ;  /* 0x0001400b04006986 */ /* 0x000fe2000c101914 */
[----:B------:R-:W-:-:S02]  /*13420*/  F2FP.TF32.F32.PACK_B R195, R195 ;  /* 0x000000c3ffc3723e */ /* 0x000fc400024050ff */
[----:B------:R-:W-:Y:S01]  /*13430*/  ISETP.GT.AND P6, PT, R0, 0x59, P0 ;  /* 0x000000590000780c */ /* 0x000fe200007c4270 */
[----:B------:R-:W-:Y:S01]  /*13440*/  FMUL R21, R198, UR11 ;  /* 0x0000000bc6157c20 */ /* 0x000fe20008400000 */
[----:B------:R-:W-:Y:S01]  /*13450*/  FMUL R199, R199, UR11 ;  /* 0x0000000bc7c77c20 */ /* 0x000fe20008400000 */
[----:B------:R-:W-:Y:S01]  /*13460*/  F2FP.TF32.F32.PACK_B R197, R197 ;  /* 0x000000c5ffc5723e */ /* 0x000fe200024050ff */
[----:B------:R-:W-:Y:S01]  /*13470*/  @P2 STG.E desc[UR20][R4.64+0x144], R195 ;  /* 0x000144c304002986 */ /* 0x000fe2000c101914 */
[----:B------:R-:W-:Y:S02]  /*13480*/  F2FP.TF32.F32.PACK_B R19, R19 ;  /* 0x00000013ff13723e */ /* 0x000fe400024050ff */
[----:B------:R-:W-:Y:S01]  /*13490*/  ISETP.GT.AND P2, PT, R0, 0x60, P1 ;  /* 0x000000600000780c */ /* 0x000fe20000f44270 */
[----:B------:R-:W-:Y:S01]  /*134a0*/  @P4 STG.E desc[UR20][R6.64+0x164], R197 ;  /* 0x000164c506004986 */ /* 0x000fe2000c101914 */
[----:B------:R-:W-:Y:S01]  /*134b0*/  F2FP.TF32.F32.PACK_B R21, R21 ;  /* 0x00000015ff15723e */ /* 0x000fe200024050ff */
[----:B-1----:R-:W-:Y:S01]  /*134c0*/  FMUL R13, R200, UR11 ;  /* 0x0000000bc80d7c20 */ /* 0x002fe20008400000 */
[----:B------:R-:W-:Y:S01]  /*134d0*/  F2FP.TF32.F32.PACK_B R199, R199 ;  /* 0x000000c7ffc7723e */ /* 0x000fe200024050ff */
[----:B------:R-:W-:Y:S01]  /*134e0*/  @P5 STG.E desc[UR20][R6.64+0x160], R19 ;  /* 0x0001601306005986 */ /* 0x000fe2000c101914 */
[----:B------:R-:W-:-:S02]  /*134f0*/  ISETP.GT.AND P4, PT, R0, 0x61, P1 ;  /* 0x000000610000780c */ /* 0x000fc40000f84270 */
[----:B------:R-:W-:Y:S01]  /*13500*/  ISETP.GT.AND P5, PT, R0, 0x60, P0 ;  /* 0x000000600000780c */ /* 0x000fe200007a4270 */
[----:B------:R-:W-:Y:S01]  /*13510*/  FMUL R201, R201, UR11 ;  /* 0x0000000bc9c97c20 */ /* 0x000fe20008400000 */
[----:B------:R-:W-:Y:S01]  /*13520*/  @P3 STG.E desc[UR20][R4.64+0x160], R21 ;  /* 0x0001601504003986 */ /* 0x000fe2000c101914 */
[----:B------:R-:W-:Y:S01]  /*13530*/  FMUL R23, R202, UR11 ;  /* 0x0000000bca177c20 */ /* 0x000fe20008400000 */
[----:B------:R-:W-:Y:S02]  /*13540*/  F2FP.TF32.F32.PACK_B R13, R13 ;  /* 0x0000000dff0d723e */ /* 0x000fe400024050ff */
[----:B------:R-:W-:Y:S01]  /*13550*/  @P6 STG.E desc[UR20][R4.64+0x164], R199 ;  /* 0x000164c704006986 */ /* 0x000fe2000c101914 */
[----:B------:R-:W-:Y:S01]  /*13560*/  ISETP.GT.AND P6, PT, R0, 0x61, P0 ;  /* 0x000000610000780c */ /* 0x000fe200007c4270 */
[----:B------:R-:W-:Y:S01]  /*13570*/  FMUL R203, R203, UR11 ;  /* 0x0000000bcbcb7c20 */ /* 0x000fe20008400000 */
[----:B------:R-:W-:Y:S01]  /*13580*/  F2FP.TF32.F32.PACK_B R201, R201 ;  /* 0x000000c9ffc9723e */ /* 0x000fe200024050ff */
[----:B------:R1:W-:Y:S01]  /*13590*/  @P2 STG.E desc[UR20][R6.64+0x180], R13 ;  /* 0x0001800d06002986 */ /* 0x0003e2000c101914 */
[----:B------:R-:W-:-:S02]  /*135a0*/  F2FP.TF32.F32.PACK_B R23, R23 ;  /* 0x00000017ff17723e */ /* 0x000fc400024050ff */
[C---:B------:R-:W-:Y:S01]  /*135b0*/  ISETP.GT.AND P2, PT, R0.reuse, 0x68, P1 ;  /* 0x000000680000780c */ /* 0x040fe20000f44270 */
[----:B------:R-:W-:Y:S01]  /*135c0*/  @P4 STG.E desc[UR20][R6.64+0x184], R201 ;  /* 0x000184c906004986 */ /* 0x000fe2000c101914 */
[----:B------:R-:W-:Y:S01]  /*135d0*/  ISETP.GT.AND P3, PT, R0, 0x69, P1 ;  /* 0x000000690000780c */ /* 0x000fe20000f64270 */
[----:B------:R-:W-:Y:S01]  /*135e0*/  FMUL R153, R204, UR11 ;  /* 0x0000000bcc997c20 */ /* 0x000fe20008400000 */
[----:B------:R-:W-:Y:S01]  /*135f0*/  F2FP.TF32.F32.PACK_B R203, R203 ;  /* 0x000000cbffcb723e */ /* 0x000fe200024050ff */
[----:B------:R-:W-:Y:S01]  /*13600*/  @P5 STG.E desc[UR20][R4.64+0x180], R23 ;  /* 0x0001801704005986 */ /* 0x000fe2000c101914 */
[C---:B------:R-:W-:Y:S01]  /*13610*/  ISETP.GT.AND P4, PT, R0.reuse, 0x68, P0 ;  /* 0x000000680000780c */ /* 0x040fe20000784270 */
[----:B------:R-:W-:Y:S01]  /*13620*/  FMUL R205, R205, UR11 ;  /* 0x0000000bcdcd7c20 */ /* 0x000fe20008400000 */
[----:B------:R-:W-:Y:S01]  /*13630*/  ISETP.GT.AND P5, PT, R0, 0x69, P0 ;  /* 0x000000690000780c */ /* 0x000fe200007a4270 */
[----:B------:R-:W-:Y:S01]  /*13640*/  FMUL R155, R206, UR11 ;  /* 0x0000000bce9b7c20 */ /* 0x000fe20008400000 */
[----:B------:R-:W-:Y:S01]  /*13650*/  FMUL R207, R207, UR11 ;  /* 0x0000000bcfcf7c20 */ /* 0x000fe20008400000 */
[----:B------:R-:W-:Y:S01]  /*13660*/  @P6 STG.E desc[UR20][R4.64+0x184], R203 ;  /* 0x000184cb04006986 */ /* 0x000fe2000c101914 */
[----:B------:R-:W-:-:S02]  /*13670*/  F2FP.TF32.F32.PACK_B R153, R153 ;  /* 0x00000099ff99723e */ /* 0x000fc400024050ff */
[----:B------:R-:W-:Y:S02]  /*13680*/  ISETP.GT.AND P6, PT, R0, 0x70, P1 ;  /* 0x000000700000780c */ /* 0x000fe40000fc4270 */
[----:B------:R-:W-:Y:S01]  /*13690*/  F2FP.TF32.F32.PACK_B R205, R205 ;  /* 0x000000cdffcd723e */ /* 0x000fe200024050ff */
[----:B------:R-:W-:Y:S01]  /*136a0*/  FMUL R157, R208, UR11 ;  /* 0x0000000bd09d7c20 */ /* 0x000fe20008400000 */
[----:B------:R-:W-:Y:S01]  /*136b0*/  F2FP.TF32.F32.PACK_B R155, R155 ;  /* 0x0000009bff9b723e */ /* 0x000fe200024050ff */
[----:B------:R-:W-:Y:S01]  /*136c0*/  @P2 STG.E desc[UR20][R6.64+0x1a0], R153 ;  /* 0x0001a09906002986 */ /* 0x000fe2000c101914 */
[----:B------:R-:W-:Y:S02]  /*136d0*/  F2FP.TF32.F32.PACK_B R207, R207 ;  /* 0x000000cfffcf723e */ /* 0x000fe400024050ff */
[C---:B------:R-:W-:Y:S01]  /*136e0*/  ISETP.GT.AND P2, PT, R0.reuse, 0x71, P1 ;  /* 0x000000710000780c */ /* 0x040fe20000f44270 */
[----:B------:R-:W-:Y:S01]  /*136f0*/  @P3 STG.E desc[UR20][R6.64+0x1a4], R205 ;  /* 0x0001a4cd06003986 */ /* 0x000fe2000c101914 */
[----:B------:R-:W-:Y:S01]  /*13700*/  ISETP.GT.AND P3, PT, R0, 0x70, P0 ;  /* 0x000000700000780c */ /* 0x000fe20000764270 */
[----:B------:R-:W-:Y:S01]  /*13710*/  FMUL R209, R209, UR11 ;  /* 0x0000000bd1d17c20 */ /* 0x000fe20008400000 */
[----:B------:R-:W-:Y:S01]  /*13720*/  F2FP.TF32.F32.PACK_B R157, R157 ;  /* 0x0000009dff9d723e */ /* 0x000fe200024050ff */
[----:B------:R-:W-:Y:S01]  /*13730*/  @P4 STG.E desc[UR20][R4.64+0x1a0], R155 ;  /* 0x0001a09b04004986 */ /* 0x000fe2000c101914 */
[----:B------:R-:W-:Y:S01]  /*13740*/  FMUL R159, R210, UR11 ;  /* 0x0000000bd29f7c20 */ /* 0x000fe20008400000 */
[----:B------:R-:W-:-:S02]  /*13750*/  ISETP.GT.AND P4, PT, R0, 0x71, P0 ;  /* 0x000000710000780c */ /* 0x000fc40000784270 */
[----:B------:R-:W-:Y:S01]  /*13760*/  @P5 STG.E desc[UR20][R4.64+0x1a4], R207 ;  /* 0x0001a4cf04005986 */ /* 0x000fe2000c101914 */
[C---:B------:R-:W-:Y:S02]  /*13770*/  ISETP.GT.AND P5, PT, R0.reuse, 0x78, P1 ;  /* 0x000000780000780c */ /* 0x040fe40000fa4270 */
[C---:B------:R-:W-:Y:S01]  /*13780*/  ISETP.GT.AND P1, PT, R0.reuse, 0x79, P1 ;  /* 0x000000790000780c */ /* 0x040fe20000f24270 */
[----:B------:R-:W-:Y:S01]  /*13790*/  FMUL R211, R211, UR11 ;  /* 0x0000000bd3d37c20 */ /* 0x000fe20008400000 */
[----:B------:R-:W-:Y:S01]  /*137a0*/  @P6 STG.E desc[UR20][R6.64+0x1c0], R157 ;  /* 0x0001c09d06006986 */ /* 0x000fe2000c101914 */
[----:B------:R-:W-:Y:S01]  /*137b0*/  FMUL R213, R213, UR11 ;  /* 0x0000000bd5d57c20 */ /* 0x000fe20008400000 */
[----:B------:R-:W-:Y:S02]  /*137c0*/  F2FP.TF32.F32.PACK_B R209, R209 ;  /* 0x000000d1ffd1723e */ /* 0x000fe400024050ff */
[----:B------:R-:W-:Y:S01]  /*137d0*/  ISETP.GT.AND P6, PT, R0, 0x78, P0 ;  /* 0x000000780000780c */ /* 0x000fe200007c4270 */
[----:B------:R-:W-:Y:S01]  /*137e0*/  FMUL R161, R212, UR11 ;  /* 0x0000000bd4a17c20 */ /* 0x000fe20008400000 */
[----:B------:R-:W-:Y:S01]  /*137f0*/  F2FP.TF32.F32.PACK_B R159, R159 ;  /* 0x0000009fff9f723e */ /* 0x000fe200024050ff */
[----:B------:R-:W-:Y:S01]  /*13800*/  FMUL R163, R214, UR11 ;  /* 0x0000000bd6a37c20 */ /* 0x000fe20008400000 */
[----:B------:R-:W-:Y:S01]  /*13810*/  USHF.L.U32 UR7, UR14, 0x9, URZ ;  /* 0x000000090e077899 */ /* 0x000fe2000800063f */
[----:B------:R-:W-:Y:S01]  /*13820*/  F2FP.TF32.F32.PACK_B R211, R211 ;  /* 0x000000d3ffd3723e */ /* 0x000fe200024050ff */
[----:B------:R-:W-:Y:S01]  /*13830*/  @P2 STG.E desc[UR20][R6.64+0x1c4], R209 ;  /* 0x0001c4d106002986 */ /* 0x000fe2000c101914 */
[----:B------:R-:W-:Y:S01]  /*13840*/  F2FP.TF32.F32.PACK_B R213, R213 ;  /* 0x000000d5ffd5723e */ /* 0x000fe200024050ff */
[----:B------:R-:W-:Y:S01]  /*13850*/  USHF.L.U64.HI UR6, UR14, 0x9, UR15 ;  /* 0x000000090e067899 */ /* 0x000fe2000801020f */
[----:B------:R-:W-:Y:S01]  /*13860*/  F2FP.TF32.F32.PACK_B R161, R161 ;  /* 0x000000a1ffa1723e */ /* 0x000fe200024050ff */
[----:B------:R-:W-:Y:S01]  /*13870*/  @P3 STG.E desc[UR20][R4.64+0x1c0], R159 ;  /* 0x0001c09f04003986 */ /* 0x000fe2000c101914 */
[----:B------:R-:W-:Y:S01]  /*13880*/  ISETP.GT.AND P3, PT, R14, 0x80, PT ;  /* 0x000000800e00780c */ /* 0x000fe20003f64270 */
[----:B---3--:R-:W-:Y:S01]  /*13890*/  IMAD.U32 R9, RZ, RZ, UR7 ;  /* 0x00000007ff097e24 */ /* 0x008fe2000f8e00ff */
[----:B------:R-:W-:Y:S01]  /*138a0*/  F2FP.TF32.F32.PACK_B R163, R163 ;  /* 0x000000a3ffa3723e */ /* 0x000fe200024050ff */
[----:B------:R-:W-:Y:S01]  /*138b0*/  @P4 STG.E desc[UR20][R4.64+0x1c4], R211 ;  /* 0x0001c4d304004986 */ /* 0x000fe2000c101914 */
[----:B------:R-:W-:-:S03]  /*138c0*/  ISETP.GT.AND P0, PT, R0, 0x79, P0 ;  /* 0x000000790000780c */ /* 0x000fc60000704270 */
[----:B------:R-:W-:Y:S01]  /*138d0*/  @P1 STG.E desc[UR20][R6.64+0x1e4], R213 ;  /* 0x0001e4d506001986 */ /* 0x000fe2000c101914 */
[----:B------:R-:W-:Y:S01]  /*138e0*/  ISETP.GT.AND P1, PT, R0, RZ, P3 ;  /* 0x000000ff0000720c */ /* 0x000fe20001f24270 */
[----:B------:R-:W-:Y:S02]  /*138f0*/  FMUL R215, R215, UR11 ;  /* 0x0000000bd7d77c20 */ /* 0x000fe40008400000 */
[----:B------:R2:W-:Y:S01]  /*13900*/  @P5 STG.E desc[UR20][R6.64+0x1e0], R161 ;  /* 0x0001e0a106005986 */ /* 0x0005e2000c101914 */
[----:B-1----:R-:W-:Y:S01]  /*13910*/  FMUL R13, R88, UR11 ;  /* 0x0000000b580d7c20 */ /* 0x002fe20008400000 */
[----:B------:R-:W-:Y:S02]  /*13920*/  ISETP.GT.AND P4, PT, R0, 0x1, P3 ;  /* 0x000000010000780c */ /* 0x000fe40001f84270 */
[----:B------:R-:W-:Y:S01]  /*13930*/  @P6 STG.E desc[UR20][R4.64+0x1e0], R163 ;  /* 0x0001e0a304006986 */ /* 0x000fe2000c101914 */
[C---:B------:R-:W-:Y:S01]  /*13940*/  IADD3 R8, P2, P6, R2.reuse, UR9, R9 ;  /* 0x0000000902087c10 */ /* 0x040fe2000fe5e009 */
[----:B------:R-:W-:Y:S01]  /*13950*/  FMUL R89, R89, UR11 ;  /* 0x0000000b59597c20 */ /* 0x000fe20008400000 */
[----:B------:R-:W-:Y:S01]  /*13960*/  F2FP.TF32.F32.PACK_B R215, R215 ;  /* 0x000000d7ffd7723e */ /* 0x000fe200024050ff */
[----:B--2---:R-:W-:Y:S01]  /*13970*/  IMAD.U32 R7, RZ, RZ, UR6 ;  /* 0x00000006ff077e24 */ /* 0x004fe2000f8e00ff */
[----:B------:R-:W-:-:S02]  /*13980*/  IADD3 R6, P5, R2, UR7, RZ ;  /* 0x0000000702067c10 */ /* 0x000fc4000ffbe0ff */
[----:B------:R-:W-:Y:S02]  /*13990*/  F2FP.TF32.F32.PACK_B R13, R13 ;  /* 0x0000000dff0d723e */ /* 0x000fe400024050ff */
[C---:B------:R-:W-:Y:S02]  /*139a0*/  IADD3.X R9, R3.reuse, UR8, R7, P2, P6 ;  /* 0x0000000803097c10 */ /* 0x040fe400097ec407 */
[----:B------:R-:W-:Y:S02]  /*139b0*/  IADD3.X R7, R3, UR6, RZ, P5, !PT ;  /* 0x0000000603077c10 */ /* 0x000fe4000affe4ff */
[----:B------:R-:W-:Y:S01]  /*139c0*/  ISETP.GT.AND P2, PT, R14, 0x88, PT ;  /* 0x000000880e00780c */ /* 0x000fe20003f44270 */
[----:B------:R1:W-:Y:S01]  /*139d0*/  @P0 STG.E desc[UR20][R4.64+0x1e4], R215 ;  /* 0x0001e4d704000986 */ /* 0x0003e2000c101914 */
[----:B------:R-:W-:Y:S02]  /*139e0*/  F2FP.TF32.F32.PACK_B R89, R89 ;  /* 0x00000059ff59723e */ /* 0x000fe400024050ff */
[C---:B------:R-:W-:Y:S01]  /*139f0*/  ISETP.GT.AND P0, PT, R0.reuse, RZ, P2 ;  /* 0x000000ff0000720c */ /* 0x040fe20001704270 */
[----:B------:R2:W-:Y:S01]  /*13a00*/  @P1 STG.E desc[UR20][R6.64], R13 ;  /* 0x0000000d06001986 */ /* 0x0005e2000c101914 */
[----:B------:R-:W-:Y:S01]  /*13a10*/  ISETP.GT.AND P1, PT, R0, 0x1, P2 ;  /* 0x000000010000780c */ /* 0x000fe20001724270 */
[----:B------:R-:W-:Y:S01]  /*13a20*/  FMUL R15, R90, UR11 ;  /* 0x0000000b5a0f7c20 */ /* 0x000fe20008400000 */
[----:B------:R-:W-:Y:S01]  /*13a30*/  FMUL R91, R91, UR11 ;  /* 0x0000000b5b5b7c20 */ /* 0x000fe20008400000 */
[----:B------:R-:W-:Y:S01]  /*13a40*/  @P4 STG.E desc[UR20][R6.64+0x4], R89 ;  /* 0x0000045906004986 */ /* 0x000fe2000c101914 */
[----:B------:R-:W-:-:S02]  /*13a50*/  IADD3 R10, P4, R6, UR9, RZ ;  /* 0x00000009060a7c10 */ /* 0x000fc4000ff9e0ff */
[----:B------:R-:W-:Y:S02]  /*13a60*/  F2FP.TF32.F32.PACK_B R15, R15 ;  /* 0x0000000fff0f723e */ /* 0x000fe400024050ff */
[----:B------:R-:W-:Y:S02]  /*13a70*/  IADD3.X R11, R7, UR8, RZ, P4, !PT ;  /* 0x00000008070b7c10 */ /* 0x000fe4000a7fe4ff */
[----:B------:R-:W-:Y:S02]  /*13a80*/  F2FP.TF32.F32.PACK_B R91, R91 ;  /* 0x0000005bff5b723e */ /* 0x000fe400024050ff */
[C---:B------:R-:W-:Y:S01]  /*13a90*/  ISETP.GT.AND P4, PT, R0.reuse, 0x8, P3 ;  /* 0x000000080000780c */ /* 0x040fe20001f84270 */
[----:B------:R-:W-:Y:S01]  /*13aa0*/  @P0 STG.E desc[UR20][R10.64], R15 ;  /* 0x0000000f0a000986 */ /* 0x000fe2000c101914 */
[C---:B------:R-:W-:Y:S02]  /*13ab0*/  ISETP.GT.AND P5, PT, R0.reuse, 0x9, P3 ;  /* 0x000000090000780c */ /* 0x040fe40001fa4270 */
[C---:B------:R-:W-:Y:S01]  /*13ac0*/  ISETP.GT.AND P0, PT, R0.reuse, 0x8, P2 ;  /* 0x000000080000780c */ /* 0x040fe20001704270 */
[----:B------:R-:W-:Y:S01]  /*13ad0*/  @P1 STG.E desc[UR20][R10.64+0x4], R91 ;  /* 0x0000045b0a001986 */ /* 0x000fe2000c101914 */
[----:B------:R-:W-:Y:S01]  /*13ae0*/  ISETP.GT.AND P1, PT, R0, 0x9, P2 ;  /* 0x000000090000780c */ /* 0x000fe20001724270 */
[----:B-1----:R-:W-:Y:S01]  /*13af0*/  FMUL R5, R92, UR11 ;  /* 0x0000000b5c057c20 */ /* 0x002fe20008400000 */
[----:B------:R-:W-:Y:S01]  /*13b00*/  FMUL R93, R93, UR11 ;  /* 0x0000000b5d5d7c20 */ /* 0x000fe20008400000 */
[----:B--2---:R-:W-:Y:S01]  /*13b10*/  FMUL R13, R94, UR11 ;  /* 0x0000000b5e0d7c20 */ /* 0x004fe20008400000 */
[----:B------:R-:W-:-:S02]  /*13b20*/  FMUL R95, R95, UR11 ;  /* 0x0000000b5f5f7c20 */ /* 0x000fc40008400000 */
[----:B------:R-:W-:Y:S02]  /*13b30*/  F2FP.TF32.F32.PACK_B R5, R5 ;  /* 0x00000005ff05723e */ /* 0x000fe400024050ff */
[----:B------:R-:W-:Y:S02]  /*13b40*/  F2FP.TF32.F32.PACK_B R93, R93 ;  /* 0x0000005dff5d723e */ /* 0x000fe400024050ff */
[----:B------:R-:W-:Y:S01]  /*13b50*/  F2FP.TF32.F32.PACK_B R13, R13 ;  /* 0x0000000dff0d723e */ /* 0x000fe200024050ff */
[----:B------:R1:W-:Y:S01]  /*13b60*/  @P4 STG.E desc[UR20][R6.64+0x20], R5 ;  /* 0x0000200506004986 */ /* 0x0003e2000c101914 */
[----:B------:R-:W-:Y:S01]  /*13b70*/  F2FP.TF32.F32.PACK_B R95, R95 ;  /* 0x0000005fff5f723e */ /* 0x000fe200024050ff */
[----:B------:R-:W-:Y:S02]  /*13b80*/  @P1 IMAD.MOV.U32 R4, RZ, RZ, R8 ;  /* 0x000000ffff041224 */ /* 0x000fe400078e0008 */
[----:B------:R-:W-:Y:S04]  /*13b90*/  @P5 STG.E desc[UR20][R6.64+0x24], R93 ;  /* 0x0000245d06005986 */ /* 0x000fe8000c101914 */
[----:B------:R-:W-:Y:S01]  /*13ba0*/  @P0 STG.E desc[UR20][R8.64+0x20], R13 ;  /* 0x0000200d08000986 */ /* 0x000fe2000c101914 */
[C---:B------:R-:W-:Y:S01]  /*13bb0*/  ISETP.GT.AND P0, PT, R0.reuse, 0x10, P2 ;  /* 0x000000100000780c */ /* 0x040fe20001704270 */
[----:B-1----:R-:W-:Y:S01]  /*13bc0*/  @P1 IMAD.MOV.U32 R5, RZ, RZ, R9 ;  /* 0x000000ffff051224 */ /* 0x002fe200078e0009 */
[----:B------:R-:W-:-:S02]  /*13bd0*/  ISETP.GT.AND P4, PT, R0, 0x10, P3 ;  /* 0x000000100000780c */ /* 0x000fc40001f84270 */
[C---:B------:R-:W-:Y:S02]  /*13be0*/  ISETP.GT.AND P5, PT, R0.reuse, 0x11, P3 ;  /* 0x000000110000780c */ /* 0x040fe40001fa4270 */
[----:B------:R1:W-:Y:S01]  /*13bf0*/  @P1 STG.E desc[UR20][R4.64+0x24], R95 ;  /* 0x0000245f04001986 */ /* 0x0003e2000c101914 */
[----:B------:R-:W-:Y:S01]  /*13c00*/  ISETP.GT.AND P1, PT, R0, 0x11, P2 ;  /* 0x000000110000780c */ /* 0x000fe20001724270 */
[----:B------:R-:W-:Y:S01]  /*13c10*/  FMUL R15, R96, UR11 ;  /* 0x0000000b600f7c20 */ /* 0x000fe20008400000 */
[----:B------:R-:W-:Y:S01]  /*13c20*/  FMUL R97, R97, UR11 ;  /* 0x0000000b61617c20 */ /* 0x000fe20008400000 */
[----:B------:R-:W-:Y:S01]  /*13c30*/  FMUL R11, R98, UR11 ;  /* 0x0000000b620b7c20 */ /* 0x000fe20008400000 */
[----:B------:R-:W-:Y:S02]  /*13c40*/  FMUL R99, R99, UR11 ;  /* 0x0000000b63637c20 */ /* 0x000fe40008400000 */
[----:B------:R-:W-:Y:S02]  /*13c50*/  F2FP.TF32.F32.PACK_B R15, R15 ;  /* 0x0000000fff0f723e */ /* 0x000fe400024050ff */
[----:B------:R-:W-:-:S02]  /*13c60*/  F2FP.TF32.F32.PACK_B R97, R97 ;  /* 0x00000061ff61723e */ /* 0x000fc400024050ff */
[----:B------:R-:W-:Y:S01]  /*13c70*/  F2FP.TF32.F32.PACK_B R11, R11 ;  /* 0x0000000bff0b723e */ /* 0x000fe200024050ff */
[----:B-1----:R-:W-:Y:S02]  /*13c80*/  @P0 IMAD.MOV.U32 R4, RZ, RZ, R8 ;  /* 0x000000ffff040224 */ /* 0x002fe400078e0008 */
[----:B------:R-:W-:Y:S01]  /*13c90*/  @P0 IMAD.MOV.U32 R5, RZ, RZ, R9 ;  /* 0x000000ffff050224 */ /* 0x000fe200078e0009 */
[----:B------:R-:W-:Y:S01]  /*13ca0*/  @P4 STG.E desc[UR20][R6.64+0x40], R15 ;  /* 0x0000400f06004986 */ /* 0x000fe2000c101914 */
[----:B------:R-:W-:-:S03]  /*13cb0*/  F2FP.TF32.F32.PACK_B R99, R99 ;  /* 0x00000063ff63723e */ /* 0x000fc600024050ff */
[----:B------:R-:W-:Y:S04]  /*13cc0*/  @P5 STG.E desc[UR20][R6.64+0x44], R97 ;  /* 0x0000446106005986 */ /* 0x000fe8000c101914 */
[----:B------:R1:W-:Y:S01]  /*13cd0*/  @P0 STG.E desc[UR20][R4.64+0x40], R11 ;  /* 0x0000400b04000986 */ /* 0x0003e2000c101914 */
[C---:B------:R-:W-:Y:S02]  /*13ce0*/  ISETP.GT.AND P0, PT, R0.reuse, 0x18, P2 ;  /* 0x000000180000780c */ /* 0x040fe40001704270 */
[C---:B------:R-:W-:Y:S02]  /*13cf0*/  ISETP.GT.AND P4, PT, R0.reuse, 0x18, P3 ;  /* 0x000000180000780c */ /* 0x040fe40001f84270 */
[----:B------:R-:W-:Y:S01]  /*13d00*/  ISETP.GT.AND P5, PT, R0, 0x19, P3 ;  /* 0x000000190000780c */ /* 0x000fe20001fa4270 */
[----:B-1----:R-:W-:-:S02]  /*13d10*/  @P1 IMAD.MOV.U32 R4, RZ, RZ, R8 ;  /* 0x000000ffff041224 */ /* 0x002fc400078e0008 */
[----:B------:R-:W-:Y:S02]  /*13d20*/  @P1 IMAD.MOV.U32 R5, RZ, RZ, R9 ;  /* 0x000000ffff051224 */ /* 0x000fe400078e0009 */
[----:B------:R-:W-:Y:S01]  /*13d30*/  FMUL R13, R100, UR11 ;  /* 0x0000000b640d7c20 */ /* 0x000fe20008400000 */
[----:B------:R-:W-:Y:S02]  /*13d40*/  FMUL R101, R101, UR11 ;  /* 0x0000000b65657c20 */ /* 0x000fe40008400000 */
[----:B------:R1:W-:Y:S01]  /*13d50*/  @P1 STG.E desc[UR20][R4.64+0x44], R99 ;  /* 0x0000446304001986 */ /* 0x0003e2000c101914 */
[----:B------:R-:W-:Y:S01]  /*13d60*/  ISETP.GT.AND P1, PT, R0, 0x19, P2 ;  /* 0x000000190000780c */ /* 0x000fe20001724270 */
[----:B------:R-:W-:Y:S01]  /*13d70*/  FMUL R15, R102, UR11 ;  /* 0x0000000b660f7c20 */ /* 0x000fe20008400000 */
[----:B------:R-:W-:Y:S02]  /*13d80*/  F2FP.TF32.F32.PACK_B R13, R13 ;  /* 0x0000000dff0d723e */ /* 0x000fe400024050ff */
[----:B------:R-:W-:Y:S01]  /*13d90*/  F2FP.TF32.F32.PACK_B R101, R101 ;  /* 0x00000065ff65723e */ /* 0x000fe200024050ff */
[----:B------:R-:W-:Y:S01]  /*13da0*/  FMUL R103, R103, UR11 ;  /* 0x0000000b67677c20 */ /* 0x000fe20008400000 */
[----:B------:R-:W-:Y:S01]  /*13db0*/  F2FP.TF32.F32.PACK_B R15, R15 ;  /* 0x0000000fff0f723e */ /* 0x000fe200024050ff */
[----:B------:R-:W-:Y:S01]  /*13dc0*/  @P4 STG.E desc[UR20][R6.64+0x60], R13 ;  /* 0x0000600d06004986 */ /* 0x000fe2000c101914 */
[----:B-1----:R-:W-:-:S02]  /*13dd0*/  @P0 IMAD.MOV.U32 R4, RZ, RZ, R8 ;  /* 0x000000ffff040224 */ /* 0x002fc400078e0008 */
[----:B------:R-:W-:Y:S01]  /*13de0*/  @P0 IMAD.MOV.U32 R5, RZ, RZ, R9 ;  /* 0x000000ffff050224 */ /* 0x000fe200078e0009 */
[----:B------:R-:W-:Y:S01]  /*13df0*/  @P5 STG.E desc[UR20][R6.64+0x64], R101 ;  /* 0x0000646506005986 */ /* 0x000fe2000c101914 */
[----:B------:R-:W-:-:S03]  /*13e00*/  F2FP.TF32.F32.PACK_B R103, R103 ;  /* 0x00000067ff67723e */ /* 0x000fc600024050ff */
[----:B------:R1:W-:Y:S01]  /*13e10*/  @P0 STG.E desc[UR20][R4.64+0x60], R15 ;  /* 0x0000600f04000986 */ /* 0x0003e2000c101914 */
[C---:B------:R-:W-:Y:S02]  /*13e20*/  ISETP.GT.AND P0, PT, R0.reuse, 0x20, P2 ;  /* 0x000000200000780c */ /* 0x040fe40001704270 */
[C---:B------:R-:W-:Y:S02]  /*13e30*/  ISETP.GT.AND P4, PT, R0.reuse, 0x20, P3 ;  /* 0x000000200000780c */ /* 0x040fe40001f84270 */
[----:B------:R-:W-:Y:S01]  /*13e40*/  ISETP.GT.AND P5, PT, R0, 0x21, P3 ;  /* 0x000000210000780c */ /* 0x000fe20001fa4270 */
[----:B-1----:R-:W-:Y:S02]  /*13e50*/  @P1 IMAD.MOV.U32 R4, RZ, RZ, R8 ;  /* 0x000000ffff041224 */ /* 0x002fe400078e0008 */
[----:B------:R-:W-:Y:S02]  /*13e60*/  @P1 IMAD.MOV.U32 R5, RZ, RZ, R9 ;  /* 0x000000ffff051224 */ /* 0x000fe400078e0009 */
[----:B------:R-:W-:Y:S01]  /*13e70*/  FMUL R11, R104, UR11 ;  /* 0x0000000b680b7c20 */ /* 0x000fe20008400000 */
[----:B------:R-:W-:-:S02]  /*13e80*/  FMUL R105, R105, UR11 ;  /* 0x0000000b69697c20 */ /* 0x000fc40008400000 */
        /* <DEDUP_REMOVED lines=8> */
[----:B-1----:R-:W-:Y:S02]  /*13f10*/  @P0 IMAD.MOV.U32 R4, RZ, RZ, R8 ;  /* 0x000000ffff040224 */ /* 0x002fe400078e0008 */
        /* <DEDUP_REMOVED lines=107> */
[----:B------:R-:W-:Y:S01]  /*145d0*/  FMUL R11, R128, UR11 ;  /* 0x0000000b800b7c20 */ /* 0x000fe20008400000 */
[----:B-1----:R-:W-:Y:S02]  /*145e0*/  @P1 IMAD.MOV.U32 R4, RZ, RZ, R8 ;  /* 0x000000ffff041224 */ /* 0x002fe400078e0008 */
[----:B------:R-:W-:Y:S02]  /*145f0*/  @P1 IMAD.MOV.U32 R5, RZ, RZ, R9 ;  /* 0x000000ffff051224 */ /* 0x000fe400078e0009 */
[----:B------:R-:W-:Y:S01]  /*14600*/  FMUL R129, R129, UR11 ;  /* 0x0000000b81817c20 */ /* 0x000fe20008400000 */
[----:B------:R-:W-:-:S02]  /*14610*/  FMUL R13, R130, UR11 ;  /* 0x0000000b820d7c20 */ /* 0x000fc40008400000 */
[----:B------:R1:W-:Y:S01]  /*14620*/  @P1 STG.E desc[UR20][R4.64+0x124], R127 ;  /* 0x0001247f04001986 */ /* 0x0003e2000c101914 */
[C---:B------:R-:W-:Y:S02]  /*14630*/  ISETP.GT.AND P1, PT, R0.reuse, 0x51, P2 ;  /* 0x000000510000780c */ /* 0x040fe40001724270 */
        /* <DEDUP_REMOVED lines=8> */
[----:B------:R-:W-:-:S02]  /*146c0*/  ISETP.GT.AND P4, PT, R0, 0x58, P3 ;  /* 0x000000580000780c */ /* 0x000fc40001f84270 */
[----:B------:R-:W-:Y:S01]  /*146d0*/  ISETP.GT.AND P5, PT, R0, 0x59, P3 ;  /* 0x000000590000780c */ /* 0x000fe20001fa4270 */
[----:B------:R1:W-:Y:S01]  /*146e0*/  @P0 STG.E desc[UR20][R4.64+0x140], R13 ;  /* 0x0001400d04000986 */ /* 0x0003e2000c101914 */
[----:B------:R-:W-:Y:S01]  /*146f0*/  F2FP.TF32.F32.PACK_B R131, R131 ;  /* 0x00000083ff83723e */ /* 0x000fe200024050ff */
[----:B------:R-:W-:Y:S01]  /*14700*/  FMUL R15, R132, UR11 ;  /* 0x0000000b840f7c20 */ /* 0x000fe20008400000 */
[----:B------:R-:W-:Y:S01]  /*14710*/  ISETP.GT.AND P0, PT, R0, 0x58, P2 ;  /* 0x000000580000780c */ /* 0x000fe20001704270 */
[----:B------:R-:W-:Y:S01]  /*14720*/  FMUL R133, R133, UR11 ;  /* 0x0000000b85857c20 */ /* 0x000fe20008400000 */
[----:B-1----:R-:W-:Y:S02]  /*14730*/  @P1 IMAD.MOV.U32 R4, RZ, RZ, R8 ;  /* 0x000000ffff041224 */ /* 0x002fe400078e0008 */
[----:B------:R-:W-:Y:S01]  /*14740*/  @P1 IMAD.MOV.U32 R5, RZ, RZ, R9 ;  /* 0x000000ffff051224 */ /* 0x000fe200078e0009 */
[----:B------:R-:W-:Y:S01]  /*14750*/  F2FP.TF32.F32.PACK_B R15, R15 ;  /* 0x0000000fff0f723e */ /* 0x000fe200024050ff */
[----:B------:R-:W-:Y:S01]  /*14760*/  FMUL R11, R134, UR11 ;  /* 0x0000000b860b7c20 */ /* 0x000fe20008400000 */
[----:B------:R-:W-:-:S02]  /*14770*/  F2FP.TF32.F32.PACK_B R133, R133 ;  /* 0x00000085ff85723e */ /* 0x000fc400024050ff */
[----:B------:R1:W-:Y:S01]  /*14780*/  @P1 STG.E desc[UR20][R4.64+0x144], R131 ;  /* 0x0001448304001986 */ /* 0x0003e2000c101914 */
[----:B------:R-:W-:-:S03]  /*14790*/  ISETP.GT.AND P1, PT, R0, 0x59, P2 ;  /* 0x000000590000780c */ /* 0x000fc60001724270 */
[----:B------:R2:W-:Y:S01]  /*147a0*/  @P4 STG.E desc[UR20][R6.64+0x160], R15 ;  /* 0x0001600f06004986 */ /* 0x0005e2000c101914 */
[C---:B------:R-:W-:Y:S01]  /*147b0*/  ISETP.GT.AND P4, PT, R0.reuse, 0x60, P2 ;  /* 0x000000600000780c */ /* 0x040fe20001784270 */
[----:B------:R-:W-:Y:S01]  /*147c0*/  FMUL R135, R135, UR11 ;  /* 0x0000000b87877c20 */ /* 0x000fe20008400000 */
[----:B------:R-:W-:Y:S01]  /*147d0*/  F2FP.TF32.F32.PACK_B R11, R11 ;  /* 0x0000000bff0b723e */ /* 0x000fe200024050ff */
[----:B------:R-:W-:Y:S01]  /*147e0*/  @P5 STG.E desc[UR20][R6.64+0x164], R133 ;  /* 0x0001648506005986 */ /* 0x000fe2000c101914 */
[C---:B------:R-:W-:Y:S01]  /*147f0*/  ISETP.GT.AND P5, PT, R0.reuse, 0x60, P3 ;  /* 0x000000600000780c */ /* 0x040fe20001fa4270 */
[----:B-1----:R-:W-:Y:S02]  /*14800*/  @P0 IMAD.MOV.U32 R4, RZ, RZ, R8 ;  /* 0x000000ffff040224 */ /* 0x002fe400078e0008 */
[----:B------:R-:W-:Y:S01]  /*14810*/  @P0 IMAD.MOV.U32 R5, RZ, RZ, R9 ;  /* 0x000000ffff050224 */ /* 0x000fe200078e0009 */
[----:B------:R-:W-:Y:S01]  /*14820*/  ISETP.GT.AND P6, PT, R0, 0x61, P3 ;  /* 0x000000610000780c */ /* 0x000fe20001fc4270 */
[----:B------:R-:W-:Y:S01]  /*14830*/  FMUL R13, R136, UR11 ;  /* 0x0000000b880d7c20 */ /* 0x000fe20008400000 */
[----:B------:R-:W-:Y:S01]  /*14840*/  FMUL R137, R137, UR11 ;  /* 0x0000000b89897c20 */ /* 0x000fe20008400000 */
[----:B------:R-:W-:Y:S01]  /*14850*/  F2FP.TF32.F32.PACK_B R135, R135 ;  /* 0x00000087ff87723e */ /* 0x000fe200024050ff */
[----:B------:R1:W-:Y:S01]  /*14860*/  @P0 STG.E desc[UR20][R4.64+0x160], R11 ;  /* 0x0001600b04000986 */ /* 0x0003e2000c101914 */
[----:B--2---:R-:W-:Y:S01]  /*14870*/  FMUL R15, R138, UR11 ;  /* 0x0000000b8a0f7c20 */ /* 0x004fe20008400000 */
[----:B------:R-:W-:-:S02]  /*14880*/  F2FP.TF32.F32.PACK_B R13, R13 ;  /* 0x0000000dff0d723e */ /* 0x000fc400024050ff */
[----:B------:R-:W-:Y:S02]  /*14890*/  ISETP.GT.AND P0, PT, R0, 0x61, P2 ;  /* 0x000000610000780c */ /* 0x000fe40001704270 */
[----:B------:R-:W-:Y:S01]  /*148a0*/  F2FP.TF32.F32.PACK_B R137, R137 ;  /* 0x00000089ff89723e */ /* 0x000fe200024050ff */
[----:B-1----:R-:W-:Y:S02]  /*148b0*/  @P1 IMAD.MOV.U32 R4, RZ, RZ, R8 ;  /* 0x000000ffff041224 */ /* 0x002fe400078e0008 */
[----:B------:R-:W-:Y:S01]  /*148c0*/  @P1 IMAD.MOV.U32 R5, RZ, RZ, R9 ;  /* 0x000000ffff051224 */ /* 0x000fe200078e0009 */
[----:B------:R-:W-:-:S04]  /*148d0*/  F2FP.TF32.F32.PACK_B R15, R15 ;  /* 0x0000000fff0f723e */ /* 0x000fc800024050ff */
[----:B------:R1:W-:Y:S01]  /*148e0*/  @P1 STG.E desc[UR20][R4.64+0x164], R135 ;  /* 0x0001648704001986 */ /* 0x0003e2000c101914 */
[----:B------:R-:W-:-:S03]  /*148f0*/  FMUL R139, R139, UR11 ;  /* 0x0000000b8b8b7c20 */ /* 0x000fc60008400000 */
[----:B------:R2:W-:Y:S01]  /*14900*/  @P5 STG.E desc[UR20][R6.64+0x180], R13 ;  /* 0x0001800d06005986 */ /* 0x0005e2000c101914 */
[----:B------:R-:W-:-:S03]  /*14910*/  ISETP.GT.AND P5, PT, R0, 0x68, P2 ;  /* 0x000000680000780c */ /* 0x000fc600017a4270 */
[----:B------:R-:W-:Y:S01]  /*14920*/  @P6 STG.E desc[UR20][R6.64+0x184], R137 ;  /* 0x0001848906006986 */ /* 0x000fe2000c101914 */
[----:B-1----:R-:W-:Y:S02]  /*14930*/  @P4 IMAD.MOV.U32 R4, RZ, RZ, R8 ;  /* 0x000000ffff044224 */ /* 0x002fe400078e0008 */
[----:B------:R-:W-:Y:S01]  /*14940*/  @P4 IMAD.MOV.U32 R5, RZ, RZ, R9 ;  /* 0x000000ffff054224 */ /* 0x000fe200078e0009 */
[----:B------:R-:W-:-:S04]  /*14950*/  ISETP.GT.AND P1, PT, R0, 0x68, P3 ;  /* 0x000000680000780c */ /* 0x000fc80001f24270 */
[----:B------:R1:W-:Y:S01]  /*14960*/  @P4 STG.E desc[UR20][R4.64+0x180], R15 ;  /* 0x0001800f04004986 */ /* 0x0003e2000c101914 */
[----:B------:R-:W-:Y:S01]  /*14970*/  ISETP.GT.AND P4, PT, R0, 0x69, P3 ;  /* 0x000000690000780c */ /* 0x000fe20001f84270 */
[----:B------:R-:W-:Y:S01]  /*14980*/  FMUL R11, R140, UR11 ;  /* 0x0000000b8c0b7c20 */ /* 0x000fe20008400000 */
[----:B------:R-:W-:Y:S01]  /*14990*/  ISETP.GT.AND P6, PT, R0, 0x69, P2 ;  /* 0x000000690000780c */ /* 0x000fe200017c4270 */
[----:B------:R-:W-:Y:S01]  /*149a0*/  FMUL R141, R141, UR11 ;  /* 0x0000000b8d8d7c20 */ /* 0x000fe20008400000 */
[----:B------:R-:W-:Y:S01]  /*149b0*/  F2FP.TF32.F32.PACK_B R139, R139 ;  /* 0x0000008bff8b723e */ /* 0x000fe200024050ff */
[----:B--2---:R-:W-:Y:S01]  /*149c0*/  FMUL R13, R142, UR11 ;  /* 0x0000000b8e0d7c20 */ /* 0x004fe20008400000 */
[----:B------:R-:W-:Y:S02]  /*149d0*/  F2FP.TF32.F32.PACK_B R11, R11 ;  /* 0x0000000bff0b723e */ /* 0x000fe400024050ff */
[----:B-1----:R-:W-:Y:S01]  /*149e0*/  @P0 MOV R4, R8 ;  /* 0x0000000800040202 */ /* 0x002fe20000000f00 */
[----:B------:R-:W-:Y:S01]  /*149f0*/  @P0 IMAD.MOV.U32 R5, RZ, RZ, R9 ;  /* 0x000000ffff050224 */ /* 0x000fe200078e0009 */
[----:B------:R-:W-:Y:S01]  /*14a00*/  F2FP.TF32.F32.PACK_B R141, R141 ;  /* 0x0000008dff8d723e */ /* 0x000fe200024050ff */
[----:B------:R-:W-:Y:S01]  /*14a10*/  FMUL R143, R143, UR11 ;  /* 0x0000000b8f8f7c20 */ /* 0x000fe20008400000 */
[----:B------:R-:W-:-:S02]  /*14a20*/  F2FP.TF32.F32.PACK_B R13, R13 ;  /* 0x0000000dff0d723e */ /* 0x000fc400024050ff */
[----:B------:R1:W-:Y:S02]  /*14a30*/  @P0 STG.E desc[UR20][R4.64+0x184], R139 ;  /* 0x0001848b04000986 */ /* 0x0003e4000c101914 */
[----:B------:R-:W-:Y:S02]  /*14a40*/  F2FP.TF32.F32.PACK_B R143, R143 ;  /* 0x0000008fff8f723e */ /* 0x000fe400024050ff */
[----:B------:R-:W-:Y:S04]  /*14a50*/  @P1 STG.E desc[UR20][R6.64+0x1a0], R11 ;  /* 0x0001a00b06001986 */ /* 0x000fe8000c101914 */
[----:B------:R-:W-:Y:S01]  /*14a60*/  @P4 STG.E desc[UR20][R6.64+0x1a4], R141 ;  /* 0x0001a48d06004986 */ /* 0x000fe2000c101914 */
[----:B-1----:R-:W-:Y:S02]  /*14a70*/  @P5 IMAD.MOV.U32 R4, RZ, RZ, R8 ;  /* 0x000000ffff045224 */ /* 0x002fe400078e0008 */
[----:B------:R-:W-:-:S05]  /*14a80*/  @P5 IMAD.MOV.U32 R5, RZ, RZ, R9 ;  /* 0x000000ffff055224 */ /* 0x000fca00078e0009 */
[----:B------:R1:W-:Y:S01]  /*14a90*/  @P5 STG.E desc[UR20][R4.64+0x1a0], R13 ;  /* 0x0001a00d04005986 */ /* 0x0003e2000c101914 */
[----:B------:R-:W-:Y:S01]  /*14aa0*/  ISETP.GT.AND P5, PT, R0, 0x71, P3 ;  /* 0x000000710000780c */ /* 0x000fe20001fa4270 */
[----:B------:R-:W-:Y:S01]  /*14ab0*/  FMUL R145, R145, UR11 ;  /* 0x0000000b91917c20 */ /* 0x000fe20008400000 */
[----:B-1----:R-:W-:Y:S02]  /*14ac0*/  @P6 IMAD.MOV.U32 R4, RZ, RZ, R8 ;  /* 0x000000ffff046224 */ /* 0x002fe400078e0008 */
[----:B------:R-:W-:-:S05]  /*14ad0*/  @P6 IMAD.MOV.U32 R5, RZ, RZ, R9 ;  /* 0x000000ffff056224 */ /* 0x000fca00078e0009 */
[----:B------:R1:W-:Y:S01]  /*14ae0*/  @P6 STG.E desc[UR20][R4.64+0x1a4], R143 ;  /* 0x0001a48f04006986 */ /* 0x0003e2000c101914 */
[C---:B------:R-:W-:Y:S02]  /*14af0*/  ISETP.GT.AND P6, PT, R0.reuse, 0x70, P2 ;  /* 0x000000700000780c */ /* 0x040fe400017c4270 */
[----:B------:R-:W-:Y:S02]  /*14b00*/  ISETP.GT.AND P4, PT, R0, 0x70, P3 ;  /* 0x000000700000780c */ /* 0x000fe40001f84270 */
[----:B------:R-:W-:Y:S01]  /*14b10*/  F2FP.TF32.F32.PACK_B R145, R145 ;  /* 0x00000091ff91723e */ /* 0x000fe200024050ff */
[----:B------:R-:W-:Y:S01]  /*14b20*/  FMUL R11, R144, UR11 ;  /* 0x0000000b900b7c20 */ /* 0x000fe20008400000 */
[----:B------:R-:W-:-:S03]  /*14b30*/  FMUL R15, R146, UR11 ;  /* 0x0000000b920f7c20 */ /* 0x000fc60008400000 */
[----:B------:R-:W-:Y:S01]  /*14b40*/  @P5 STG.E desc[UR20][R6.64+0x1c4], R145 ;  /* 0x0001c49106005986 */ /* 0x000fe2000c101914 */
[----:B------:R-:W-:Y:S02]  /*14b50*/  ISETP.GT.AND P5, PT, R0, 0x71, P2 ;  /* 0x000000710000780c */ /* 0x000fe400017a4270 */
[----:B------:R-:W-:Y:S01]  /*14b60*/  F2FP.TF32.F32.PACK_B R11, R11 ;  /* 0x0000000bff0b723e */ /* 0x000fe200024050ff */
[----:B-1----:R-:W-:Y:S01]  /*14b70*/  @P6 IMAD.MOV.U32 R4, RZ, RZ, R8 ;  /* 0x000000ffff046224 */ /* 0x002fe200078e0008 */
[----:B------:R-:W-:Y:S01]  /*14b80*/  F2FP.TF32.F32.PACK_B R15, R15 ;  /* 0x0000000fff0f723e */ /* 0x000fe200024050ff */
[----:B------:R-:W-:Y:S02]  /*14b90*/  @P6 IMAD.MOV.U32 R5, RZ, RZ, R9 ;  /* 0x000000ffff056224 */ /* 0x000fe400078e0009 */
[----:B------:R-:W-:Y:S01]  /*14ba0*/  @P4 STG.E desc[UR20][R6.64+0x1c0], R11 ;  /* 0x0001c00b06004986 */ /* 0x000fe2000c101914 */
[----:B------:R-:W-:-:S03]  /*14bb0*/  FMUL R147, R147, UR11 ;  /* 0x0000000b93937c20 */ /* 0x000fc60008400000 */
[----:B------:R1:W-:Y:S01]  /*14bc0*/  @P6 STG.E desc[UR20][R4.64+0x1c0], R15 ;  /* 0x0001c00f04006986 */ /* 0x0003e2000c101914 */
[C---:B------:R-:W-:Y:S02]  /*14bd0*/  ISETP.GT.AND P4, PT, R0.reuse, 0x78, P3 ;  /* 0x000000780000780c */ /* 0x040fe40001f84270 */
[C---:B------:R-:W-:Y:S02]  /*14be0*/  ISETP.GT.AND P3, PT, R0.reuse, 0x79, P3 ;  /* 0x000000790000780c */ /* 0x040fe40001f64270 */
[----:B------:R-:W-:Y:S02]  /*14bf0*/  ISETP.GT.AND P6, PT, R0, 0x78, P2 ;  /* 0x000000780000780c */ /* 0x000fe400017c4270 */
[----:B------:R-:W-:Y:S01]  /*14c00*/  F2FP.TF32.F32.PACK_B R147, R147 ;  /* 0x00000093ff93723e */ /* 0x000fe200024050ff */
[----:B-1----:R-:W-:Y:S01]  /*14c10*/  IMAD.U32 R5, RZ, RZ, UR14 ;  /* 0x0000000eff057e24 */ /* 0x002fe2000f8e00ff */
[----:B------:R-:W-:-:S03]  /*14c20*/  ISETP.GT.AND P1, PT, R14, 0xc0, PT ;  /* 0x000000c00e00780c */ /* 0x000fc60003f24270 */
[----:B------:R-:W-:-:S04]  /*14c30*/  IMAD.WIDE.U32 R4, R5, 0x300, R2 ;  /* 0x0000030005047825 */ /* 0x000fc800078e0002 */
[----:B------:R-:W-:Y:S01]  /*14c40*/  FMUL R149, R149, UR11 ;  /* 0x0000000b95957c20 */ /* 0x000fe20008400000 */
[----:B------:R-:W-:Y:S02]  /*14c50*/  @P5 IMAD.MOV.U32 R2, RZ, RZ, R8 ;  /* 0x000000ffff025224 */ /* 0x000fe400078e0008 */
[----:B------:R-:W-:Y:S01]  /*14c60*/  @P5 IMAD.MOV.U32 R3, RZ, RZ, R9 ;  /* 0x000000ffff035224 */ /* 0x000fe200078e0009 */
[----:B------:R-:W-:Y:S01]  /*14c70*/  ISETP.GT.AND P2, PT, R0, 0x79, P2 ;  /* 0x000000790000780c */ /* 0x000fe20001744270 */
[----:B------:R-:W-:Y:S01]  /*14c80*/  FMUL R17, R148, UR11 ;  /* 0x0000000b94117c20 */ /* 0x000fe20008400000 */
[----:B------:R-:W-:Y:S02]  /*14c90*/  FMUL R13, R150, UR11 ;  /* 0x0000000b960d7c20 */ /* 0x000fe40008400000 */
[----:B------:R1:W-:Y:S01]  /*14ca0*/  @P5 STG.E desc[UR20][R2.64+0x1c4], R147 ;  /* 0x0001c49302005986 */ /* 0x0003e2000c101914 */
[----:B------:R-:W-:Y:S01]  /*14cb0*/  ISETP.GT.AND P5, PT, R0, RZ, P1 ;  /* 0x000000ff0000720c */ /* 0x000fe20000fa4270 */
[----:B------:R-:W-:Y:S01]  /*14cc0*/  FMUL R151, R151, UR11 ;  /* 0x0000000b97977c20 */ /* 0x000fe20008400000 */
[----:B------:R-:W-:Y:S01]  /*14cd0*/  F2FP.TF32.F32.PACK_B R149, R149 ;  /* 0x00000095ff95723e */ /* 0x000fe200024050ff */
[----:B------:R-:W-:Y:S01]  /*14ce0*/  UIMAD UR6, UR15, 0x300, URZ ;  /* 0x000003000f0678a4 */ /* 0x000fe2000f8e023f */
[----:B------:R-:W-:Y:S01]  /*14cf0*/  FMUL R19, R24, UR11 ;  /* 0x0000000b18137c20 */ /* 0x000fe20008400000 */
[----:B------:R-:W-:-:S02]  /*14d00*/  F2FP.TF32.F32.PACK_B R17, R17 ;  /* 0x00000011ff11723e */ /* 0x000fc400024050ff */
[----:B------:R-:W-:Y:S01]  /*14d10*/  F2FP.TF32.F32.PACK_B R13, R13 ;  /* 0x0000000dff0d723e */ /* 0x000fe200024050ff */
[----:B------:R-:W-:Y:S01]  /*14d20*/  @P3 STG.E desc[UR20][R6.64+0x1e4], R149 ;  /* 0x0001e49506003986 */ /* 0x000fe2000c101914 */
[----:B------:R-:W-:Y:S01]  /*14d30*/  F2FP.TF32.F32.PACK_B R151, R151 ;  /* 0x00000097ff97723e */ /* 0x000fe200024050ff */
[----:B-1----:R-:W-:Y:S01]  /*14d40*/  @P6 IMAD.MOV.U32 R2, RZ, RZ, R8 ;  /* 0x000000ffff026224 */ /* 0x002fe200078e0008 */
[----:B------:R-:W-:Y:S01]  /*14d50*/  ISETP.GT.AND P3, PT, R0, 0x1, P1 ;  /* 0x000000010000780c */ /* 0x000fe20000f64270 */
[----:B------:R-:W-:Y:S01]  /*14d60*/  @P6 IMAD.MOV.U32 R3, RZ, RZ, R9 ;  /* 0x000000ffff036224 */ /* 0x000fe200078e0009 */
[----:B------:R-:W-:Y:S01]  /*14d70*/  F2FP.TF32.F32.PACK_B R19, R19 ;  /* 0x00000013ff13723e */ /* 0x000fe200024050ff */
[----:B------:R-:W-:Y:S01]  /*14d80*/  VIADD R5, R5, UR6 ;  /* 0x0000000605057c36 */ /* 0x000fe20008000000 */
[----:B------:R-:W-:Y:S01]  /*14d90*/  ISETP.GT.AND P0, PT, R14, 0xc8, PT ;  /* 0x000000c80e00780c */ /* 0x000fe20003f04270 */
[----:B------:R1:W-:Y:S04]  /*14da0*/  @P4 STG.E desc[UR20][R6.64+0x1e0], R17 ;  /* 0x0001e01106004986 */ /* 0x0003e8000c101914 */
[----:B------:R2:W-:Y:S01]  /*14db0*/  @P6 STG.E desc[UR20][R2.64+0x1e0], R13 ;  /* 0x0001e00d02006986 */ /* 0x0005e2000c101914 */
[----:B------:R-:W-:-:S03]  /*14dc0*/  FMUL R25, R25, UR11 ;  /* 0x0000000b19197c20 */ /* 0x000fc60008400000 */
[----:B------:R-:W-:Y:S04]  /*14dd0*/  @P2 STG.E desc[UR20][R8.64+0x1e4], R151 ;  /* 0x0001e49708002986 */ /* 0x000fe8000c101914 */
[----:B------:R-:W-:Y:S01]  /*14de0*/  @P5 STG.E desc[UR20][R4.64], R19 ;  /* 0x0000001304005986 */ /* 0x000fe2000c101914 */
[C---:B------:R-:W-:Y:S02]  /*14df0*/  ISETP.GT.AND P5, PT, R0.reuse, 0x1, P0 ;  /* 0x000000010000780c */ /* 0x040fe400007a4270 */
[----:B------:R-:W-:Y:S02]  /*14e00*/  ISETP.GT.AND P2, PT, R0, RZ, P0 ;  /* 0x000000ff0000720c */ /* 0x000fe40000744270 */
[----:B-1----:R-:W-:Y:S01]  /*14e10*/  IADD3 R6, P4, R4, UR9, RZ ;  /* 0x0000000904067c10 */ /* 0x002fe2000ff9e0ff */
[----:B--2---:R-:W-:Y:S01]  /*14e20*/  @P3 IMAD.MOV.U32 R2, RZ, RZ, R4 ;  /* 0x000000ffff023224 */ /* 0x004fe200078e0004 */
[----:B------:R-:W-:Y:S01]  /*14e30*/  F2FP.TF32.F32.PACK_B R25, R25 ;  /* 0x00000019ff19723e */ /* 0x000fe200024050ff */
[----:B------:R-:W-:Y:S01]  /*14e40*/  @P3 IMAD.MOV.U32 R3, RZ, RZ, R5 ;  /* 0x000000ffff033224 */ /* 0x000fe200078e0005 */
[----:B------:R-:W-:Y:S01]  /*14e50*/  ISETP.GT.AND P6, PT, R0, 0x8, P1 ;  /* 0x000000080000780c */ /* 0x000fe20000fc4270 */
[----:B------:R-:W-:Y:S01]  /*14e60*/  FMUL R21, R26, UR11 ;  /* 0x0000000b1a157c20 */ /* 0x000fe20008400000 */
[----:B------:R-:W-:Y:S01]  /*14e70*/  FMUL R27, R27, UR11 ;  /* 0x0000000b1b1b7c20 */ /* 0x000fe20008400000 */
[----:B------:R-:W-:Y:S01]  /*14e80*/  IADD3.X R7, R5, UR8, RZ, P4, !PT ;  /* 0x0000000805077c10 */ /* 0x000fe2000a7fe4ff */
[----:B------:R1:W-:Y:S01]  /*14e90*/  @P3 STG.E desc[UR20][R2.64+0x4], R25 ;  /* 0x0000041902003986 */ /* 0x0003e2000c101914 */
[----:B------:R-:W-:-:S02]  /*14ea0*/  ISETP.GT.AND P3, PT, R0, 0x9, P1 ;  /* 0x000000090000780c */ /* 0x000fc40000f64270 */
[----:B------:R-:W-:Y:S01]  /*14eb0*/  F2FP.TF32.F32.PACK_B R21, R21 ;  /* 0x00000015ff15723e */ /* 0x000fe200024050ff */
[----:B------:R-:W-:Y:S01]  /*14ec0*/  FMUL R23, R28, UR11 ;  /* 0x0000000b1c177c20 */ /* 0x000fe20008400000 */
[----:B------:R-:W-:-:S03]  /*14ed0*/  F2FP.TF32.F32.PACK_B R27, R27 ;  /* 0x0000001bff1b723e */ /* 0x000fc600024050ff */
[----:B------:R-:W-:Y:S01]  /*14ee0*/  @P2 STG.E desc[UR20][R6.64], R21 ;  /* 0x0000001506002986 */ /* 0x000fe2000c101914 */
[----:B-1----:R-:W-:Y:S02]  /*14ef0*/  @P5 IMAD.MOV.U32 R2, RZ, RZ, R6 ;  /* 0x000000ffff025224 */ /* 0x002fe400078e0006 */
[----:B------:R-:W-:Y:S01]  /*14f00*/  @P5 IMAD.MOV.U32 R3, RZ, RZ, R7 ;  /* 0x000000ffff035224 */ /* 0x000fe200078e0007 */
[C---:B------:R-:W-:Y:S01]  /*14f10*/  ISETP.GT.AND P2, PT, R0.reuse, 0x8, P0 ;  /* 0x000000080000780c */ /* 0x040fe20000744270 */
[----:B------:R-:W-:Y:S01]  /*14f20*/  FMUL R29, R29, UR11 ;  /* 0x0000000b1d1d7c20 */ /* 0x000fe20008400000 */
[----:B------:R-:W-:Y:S02]  /*14f30*/  F2FP.TF32.F32.PACK_B R23, R23 ;  /* 0x00000017ff17723e */ /* 0x000fe400024050ff */
[----:B------:R1:W-:Y:S01]  /*14f40*/  @P5 STG.E desc[UR20][R2.64+0x4], R27 ;  /* 0x0000041b02005986 */ /* 0x0003e2000c101914 */
[----:B------:R-:W-:Y:S01]  /*14f50*/  ISETP.GT.AND P5, PT, R0, 0x9, P0 ;  /* 0x000000090000780c */ /* 0x000fe200007a4270 */
[----:B------:R-:W-:Y:S01]  /*14f60*/  FMUL R89, R30, UR11 ;  /* 0x0000000b1e597c20 */ /* 0x000fe20008400000 */
[----:B------:R-:W-:Y:S01]  /*14f70*/  F2FP.TF32.F32.PACK_B R29, R29 ;  /* 0x0000001dff1d723e */ /* 0x000fe200024050ff */
[----:B-1----:R-:W-:-:S02]  /*14f80*/  @P6 IMAD.MOV.U32 R2, RZ, RZ, R4 ;  /* 0x000000ffff026224 */ /* 0x002fc400078e0004 */
[----:B------:R-:W-:-:S05]  /*14f90*/  @P6 IMAD.MOV.U32 R3, RZ, RZ, R5 ;  /* 0x000000ffff036224 */ /* 0x000fca00078e0005 */
[----:B------:R1:W-:Y:S01]  /*14fa0*/  @P6 STG.E desc[UR20][R2.64+0x20], R23 ;  /* 0x0000201702006986 */ /* 0x0003e2000c101914 */
[----:B------:R-:W-:Y:S01]  /*14fb0*/  ISETP.GT.AND P6, PT, R0, 0x10, P1 ;  /* 0x000000100000780c */ /* 0x000fe20000fc4270 */
[----:B------:R-:W-:Y:S01]  /*14fc0*/  FMUL R31, R31, UR11 ;  /* 0x0000000b1f1f7c20 */ /* 0x000fe20008400000 */
[----:B------:R-:W-:Y:S01]  /*14fd0*/  F2FP.TF32.F32.PACK_B R89, R89 ;  /* 0x00000059ff59723e */ /* 0x000fe200024050ff */
[----:B-1----:R-:W-:Y:S02]  /*14fe0*/  @P3 IMAD.MOV.U32 R2, RZ, RZ, R4 ;  /* 0x000000ffff023224 */ /* 0x002fe400078e0004 */
        /* <DEDUP_REMOVED lines=104> */
[----:B------:R-:W-:Y:S02]  /*15670*/  F2FP.TF32.F32.PACK_B R103, R103 ;  /* 0x00000067ff67723e */ /* 0x000fe400024050ff */
[----:B------:R-:W-:Y:S01]  /*15680*/  ISETP.GT.AND P2, PT, R0, 0x30, P0 ;  /* 0x000000300000780c */ /* 0x000fe20000744270 */
[----:B------:R-:W-:Y:S01]  /*15690*/  FMUL R49, R49, UR11 ;  /* 0x0000000b31317c20 */ /* 0x000fe20008400000 */
        /* <DEDUP_REMOVED lines=12> */
[----:B------:R-:W-:Y:S01]  /*15760*/  FMUL R107, R52, UR11 ;  /* 0x0000000b346b7c20 */ /* 0x000fe20008400000 */
[----:B-1----:R-:W-:Y:S02]  /*15770*/  @P3 IMAD.MOV.U32 R2, RZ, RZ, R4 ;  /* 0x000000ffff023224 */ /* 0x002fe400078e0004 */
[----:B------:R-:W-:-:S05]  /*15780*/  @P3 IMAD.MOV.U32 R3, RZ, RZ, R5 ;  /* 0x000000ffff033224 */ /* 0x000fca00078e0005 */
[----:B------:R1:W-:Y:S01]  /*15790*/  @P3 STG.E desc[UR20][R2.64+0xc4], R49 ;  /* 0x0000c43102003986 */ /* 0x0003e2000c101914 */
[----:B------:R-:W-:Y:S01]  /*157a0*/  F2FP.TF32.F32.PACK_B R51, R51 ;  /* 0x00000033ff33723e */ /* 0x000fe200024050ff */
[--C-:B------:R-:W-:Y:S01]  /*157b0*/  @P5 IMAD.MOV.U32 R8, RZ, RZ, R6.reuse ;  /* 0x000000ffff085224 */ /* 0x100fe200078e0006 */
[----:B------:R-:W-:Y:S02]  /*157c0*/  IADD3.X R9, R5, UR8, RZ, P4, !PT ;  /* 0x0000000805097c10 */ /* 0x000fe4000a7fe4ff */
[----:B------:R-:W-:Y:S01]  /*157d0*/  F2FP.TF32.F32.PACK_B R107, R107 ;  /* 0x0000006bff6b723e */ /* 0x000fe200024050ff */
[----:B-1----:R-:W-:Y:S02]  /*157e0*/  @P2 IMAD.MOV.U32 R2, RZ, RZ, R6 ;  /* 0x000000ffff022224 */ /* 0x002fe400078e0006 */
[----:B------:R-:W-:Y:S01]  /*157f0*/  @P2 IMAD.MOV.U32 R3, RZ, RZ, R7 ;  /* 0x000000ffff032224 */ /* 0x000fe200078e0007 */
[----:B------:R-:W-:-:S04]  /*15800*/  ISETP.GT.AND P3, PT, R0, 0x39, P1 ;  /* 0x000000390000780c */ /* 0x000fc80000f64270 */
[----:B------:R1:W-:Y:S01]  /*15810*/  @P2 STG.E desc[UR20][R2.64+0xc0], R105 ;  /* 0x0000c06902002986 */ /* 0x0003e2000c101914 */
[----:B------:R-:W-:-:S03]  /*15820*/  ISETP.GT.AND P2, PT, R0, 0x38, P0 ;  /* 0x000000380000780c */ /* 0x000fc60000744270 */
[----:B------:R-:W-:Y:S01]  /*15830*/  @P5 STG.E desc[UR20][R8.64+0xc4], R51 ;  /* 0x0000c43308005986 */ /* 0x000fe2000c101914 */
[----:B------:R-:W-:Y:S01]  /*15840*/  ISETP.GT.AND P5, PT, R0, 0x40, P1 ;  /* 0x000000400000780c */ /* 0x000fe20000fa4270 */
[----:B-1----:R-:W-:Y:S02]  /*15850*/  @P6 IMAD.MOV.U32 R2, RZ, RZ, R4 ;  /* 0x000000ffff026224 */ /* 0x002fe400078e0004 */
[----:B------:R-:W-:Y:S02]  /*15860*/  @P6 IMAD.MOV.U32 R3, RZ, RZ, R5 ;  /* 0x000000ffff036224 */ /* 0x000fe400078e0005 */
[----:B------:R-:W-:-:S03]  /*15870*/  FMUL R53, R53, UR11 ;  /* 0x0000000b35357c20 */ /* 0x000fc60008400000 */
[----:B------:R1:W-:Y:S01]  /*15880*/  @P6 STG.E desc[UR20][R2.64+0xe0], R107 ;  /* 0x0000e06b02006986 */ /* 0x0003e2000c101914 */
[----:B------:R-:W-:Y:S01]  /*15890*/  ISETP.GT.AND P6, PT, R0, 0x39, P0 ;  /* 0x000000390000780c */ /* 0x000fe200007c4270 */
[----:B------:R-:W-:Y:S01]  /*158a0*/  FMUL R109, R54, UR11 ;  /* 0x0000000b366d7c20 */ /* 0x000fe20008400000 */
[----:B------:R-:W-:Y:S01]  /*158b0*/  FMUL R55, R55, UR11 ;  /* 0x0000000b37377c20 */ /* 0x000fe20008400000 */
[----:B------:R-:W-:Y:S01]  /*158c0*/  F2FP.TF32.F32.PACK_B R53, R53 ;  /* 0x00000035ff35723e */ /* 0x000fe200024050ff */
[----:B------:R-:W-:Y:S01]  /*158d0*/  FMUL R111, R56, UR11 ;  /* 0x0000000b386f7c20 */ /* 0x000fe20008400000 */
[----:B------:R-:W-:Y:S01]  /*158e0*/  VIADD R6, R4, UR9 ;  /* 0x0000000904067c36 */ /* 0x000fe20008000000 */
[----:B------:R-:W-:Y:S01]  /*158f0*/  F2FP.TF32.F32.PACK_B R109, R109 ;  /* 0x0000006dff6d723e */ /* 0x000fe200024050ff */
[----:B------:R-:W-:Y:S02]  /*15900*/  @P2 IMAD.MOV.U32 R7, RZ, RZ, R9 ;  /* 0x000000ffff072224 */ /* 0x000fe400078e0009 */
[----:B-1----:R-:W-:-:S02]  /*15910*/  @P3 IMAD.MOV.U32 R2, RZ, RZ, R4 ;  /* 0x000000ffff023224 */ /* 0x002fc400078e0004 */
[----:B------:R-:W-:Y:S01]  /*15920*/  @P3 IMAD.MOV.U32 R3, RZ, RZ, R5 ;  /* 0x000000ffff033224 */ /* 0x000fe200078e0005 */
[----:B------:R-:W-:Y:S01]  /*15930*/  F2FP.TF32.F32.PACK_B R55, R55 ;  /* 0x00000037ff37723e */ /* 0x000fe200024050ff */
[----:B------:R-:W-:Y:S01]  /*15940*/  VIADD R10, R4, UR9 ;  /* 0x00000009040a7c36 */ /* 0x000fe20008000000 */
[C---:B------:R-:W-:Y:S01]  /*15950*/  ISETP.GT.AND P4, PT, R0.reuse, 0x41, P1 ;  /* 0x000000410000780c */ /* 0x040fe20000f84270 */
[----:B------:R-:W-:Y:S01]  /*15960*/  @P6 IMAD.MOV.U32 R11, RZ, RZ, R9 ;  /* 0x000000ffff0b6224 */ /* 0x000fe200078e0009 */
[----:B------:R1:W-:Y:S01]  /*15970*/  @P3 STG.E desc[UR20][R2.64+0xe4], R53 ;  /* 0x0000e43502003986 */ /* 0x0003e2000c101914 */
[----:B------:R-:W-:Y:S02]  /*15980*/  F2FP.TF32.F32.PACK_B R111, R111 ;  /* 0x0000006fff6f723e */ /* 0x000fe400024050ff */
[C---:B------:R-:W-:Y:S01]  /*15990*/  ISETP.GT.AND P3, PT, R0.reuse, 0x40, P0 ;  /* 0x000000400000780c */ /* 0x040fe20000764270 */
[----:B------:R2:W-:Y:S01]  /*159a0*/  @P2 STG.E desc[UR20][R6.64+0xe0], R109 ;  /* 0x0000e06d06002986 */ /* 0x0005e2000c101914 */
[----:B------:R-:W-:-:S03]  /*159b0*/  ISETP.GT.AND P2, PT, R0, 0x41, P0 ;  /* 0x000000410000780c */ /* 0x000fc60000744270 */
[----:B------:R-:W-:Y:S01]  /*159c0*/  @P6 STG.E desc[UR20][R10.64+0xe4], R55 ;  /* 0x0000e4370a006986 */ /* 0x000fe2000c101914 */
[----:B-1----:R-:W-:Y:S02]  /*159d0*/  @P5 IMAD.MOV.U32 R2, RZ, RZ, R4 ;  /* 0x000000ffff025224 */ /* 0x002fe400078e0004 */
[----:B------:R-:W-:Y:S02]  /*159e0*/  @P5 IMAD.MOV.U32 R3, RZ, RZ, R5 ;  /* 0x000000ffff035224 */ /* 0x000fe400078e0005 */
[----:B------:R-:W-:Y:S01]  /*159f0*/  FMUL R57, R57, UR11 ;  /* 0x0000000b39397c20 */ /* 0x000fe20008400000 */
[----:B------:R-:W-:Y:S02]  /*15a00*/  FMUL R113, R58, UR11 ;  /* 0x0000000b3a717c20 */ /* 0x000fe40008400000 */
[----:B------:R1:W-:Y:S01]  /*15a10*/  @P5 STG.E desc[UR20][R2.64+0x100], R111 ;  /* 0x0001006f02005986 */ /* 0x0003e2000c101914 */
[----:B------:R-:W-:Y:S01]  /*15a20*/  ISETP.GT.AND P5, PT, R0, 0x48, P1 ;  /* 0x000000480000780c */ /* 0x000fe20000fa4270 */
[----:B------:R-:W-:Y:S01]  /*15a30*/  FMUL R59, R59, UR11 ;  /* 0x0000000b3b3b7c20 */ /* 0x000fe20008400000 */
[----:B------:R-:W-:-:S02]  /*15a40*/  F2FP.TF32.F32.PACK_B R57, R57 ;  /* 0x00000039ff39723e */ /* 0x000fc400024050ff */
[----:B------:R-:W-:Y:S01]  /*15a50*/  ISETP.GT.AND P6, PT, R0, 0x49, P1 ;  /* 0x000000490000780c */ /* 0x000fe20000fc4270 */
[----:B------:R-:W-:Y:S01]  /*15a60*/  FMUL R115, R60, UR11 ;  /* 0x0000000b3c737c20 */ /* 0x000fe20008400000 */
[----:B------:R-:W-:Y:S02]  /*15a70*/  F2FP.TF32.F32.PACK_B R113, R113 ;  /* 0x00000071ff71723e */ /* 0x000fe400024050ff */
[----:B--2---:R-:W-:Y:S01]  /*15a80*/  @P3 MOV R7, R9 ;  /* 0x0000000900073202 */ /* 0x004fe20000000f00 */
[----:B-1----:R-:W-:Y:S02]  /*15a90*/  @P4 IMAD.MOV.U32 R2, RZ, RZ, R4 ;  /* 0x000000ffff024224 */ /* 0x002fe400078e0004 */
[----:B------:R-:W-:Y:S01]  /*15aa0*/  @P4 IMAD.MOV.U32 R3, RZ, RZ, R5 ;  /* 0x000000ffff034224 */ /* 0x000fe200078e0005 */
[----:B------:R-:W-:Y:S01]  /*15ab0*/  F2FP.TF32.F32.PACK_B R59, R59 ;  /* 0x0000003bff3b723e */ /* 0x000fe200024050ff */
[----:B------:R-:W-:Y:S01]  /*15ac0*/  @P2 IMAD.MOV.U32 R11, RZ, RZ, R9 ;  /* 0x000000ffff0b2224 */ /* 0x000fe200078e0009 */
[----:B------:R-:W-:-:S02]  /*15ad0*/  F2FP.TF32.F32.PACK_B R115, R115 ;  /* 0x00000073ff73723e */ /* 0x000fc400024050ff */
[----:B------:R1:W-:Y:S01]  /*15ae0*/  @P4 STG.E desc[UR20][R2.64+0x104], R57 ;  /* 0x0001043902004986 */ /* 0x0003e2000c101914 */
[----:B------:R-:W-:Y:S01]  /*15af0*/  FMUL R61, R61, UR11 ;  /* 0x0000000b3d3d7c20 */ /* 0x000fe20008400000 */
[C---:B------:R-:W-:Y:S02]  /*15b00*/  ISETP.GT.AND P4, PT, R0.reuse, 0x49, P0 ;  /* 0x000000490000780c */ /* 0x040fe40000784270 */
[----:B------:R2:W-:Y:S01]  /*15b10*/  @P3 STG.E desc[UR20][R6.64+0x100], R113 ;  /* 0x0001007106003986 */ /* 0x0005e2000c101914 */
[----:B------:R-:W-:-:S03]  /*15b20*/  ISETP.GT.AND P3, PT, R0, 0x48, P0 ;  /* 0x000000480000780c */ /* 0x000fc60000764270 */
[----:B------:R-:W-:Y:S01]  /*15b30*/  @P2 STG.E desc[UR20][R10.64+0x104], R59 ;  /* 0x0001043b0a002986 */ /* 0x000fe2000c101914 */
[----:B-1----:R-:W-:Y:S02]  /*15b40*/  @P5 IMAD.MOV.U32 R2, RZ, RZ, R4 ;  /* 0x000000ffff025224 */ /* 0x002fe400078e0004 */
[----:B------:R-:W-:Y:S01]  /*15b50*/  @P5 IMAD.MOV.U32 R3, RZ, RZ, R5 ;  /* 0x000000ffff035224 */ /* 0x000fe200078e0005 */
[----:B------:R-:W-:Y:S01]  /*15b60*/  F2FP.TF32.F32.PACK_B R61, R61 ;  /* 0x0000003dff3d723e */ /* 0x000fe200024050ff */
[----:B------:R-:W-:-:S03]  /*15b70*/  FMUL R117, R62, UR11 ;  /* 0x0000000b3e757c20 */ /* 0x000fc60008400000 */
[----:B------:R1:W-:Y:S01]  /*15b80*/  @P5 STG.E desc[UR20][R2.64+0x120], R115 ;  /* 0x0001207302005986 */ /* 0x0003e2000c101914 */
[----:B------:R-:W-:Y:S01]  /*15b90*/  FMUL R63, R63, UR11 ;  /* 0x0000000b3f3f7c20 */ /* 0x000fe20008400000 */
[----:B------:R-:W-:Y:S01]  /*15ba0*/  F2FP.TF32.F32.PACK_B R117, R117 ;  /* 0x00000075ff75723e */ /* 0x000fe200024050ff */
[----:B--2---:R-:W-:Y:S02]  /*15bb0*/  @P3 IMAD.MOV.U32 R7, RZ, RZ, R9 ;  /* 0x000000ffff073224 */ /* 0x004fe400078e0009 */
[----:B-1----:R-:W-:Y:S02]  /*15bc0*/  @P6 IMAD.MOV.U32 R2, RZ, RZ, R4 ;  /* 0x000000ffff026224 */ /* 0x002fe400078e0004 */
[----:B------:R-:W-:Y:S01]  /*15bd0*/  @P6 IMAD.MOV.U32 R3, RZ, RZ, R5 ;  /* 0x000000ffff036224 */ /* 0x000fe200078e0005 */
[----:B------:R-:W-:Y:S01]  /*15be0*/  F2FP.TF32.F32.PACK_B R63, R63 ;  /* 0x0000003fff3f723e */ /* 0x000fe200024050ff */
[----:B------:R-:W-:-:S03]  /*15bf0*/  @P4 IMAD.MOV.U32 R11, RZ, RZ, R9 ;  /* 0x000000ffff0b4224 */ /* 0x000fc600078e0009 */
[----:B------:R1:W-:Y:S01]  /*15c00*/  @P6 STG.E desc[UR20][R2.64+0x124], R61 ;  /* 0x0001243d02006986 */ /* 0x0003e2000c101914 */
[C---:B------:R-:W-:Y:S02]  /*15c10*/  ISETP.GT.AND P6, PT, R0.reuse, 0x50, P1 ;  /* 0x000000500000780c */ /* 0x040fe40000fc4270 */
[C---:B------:R-:W-:Y:S01]  /*15c20*/  ISETP.GT.AND P2, PT, R0.reuse, 0x51, P1 ;  /* 0x000000510000780c */ /* 0x040fe20000f44270 */
[----:B------:R2:W-:Y:S01]  /*15c30*/  @P3 STG.E desc[UR20][R6.64+0x120], R117 ;  /* 0x0001207506003986 */ /* 0x0005e2000c101914 */
[----:B------:R-:W-:Y:S01]  /*15c40*/  ISETP.GT.AND P5, PT, R0, 0x50, P0 ;  /* 0x000000500000780c */ /* 0x000fe200007a4270 */
[----:B------:R-:W-:Y:S02]  /*15c50*/  FMUL R119, R64, UR11 ;  /* 0x0000000b40777c20 */ /* 0x000fe40008400000 */
[----:B------:R3:W-:Y:S01]  /*15c60*/  @P4 STG.E desc[UR20][R10.64+0x124], R63 ;  /* 0x0001243f0a004986 */ /* 0x0007e2000c101914 */
[----:B------:R-:W-:Y:S01]  /*15c70*/  ISETP.GT.AND P4, PT, R0, 0x51, P0 ;  /* 0x000000510000780c */ /* 0x000fe20000784270 */
[----:B------:R-:W-:Y:S01]  /*15c80*/  FMUL R65, R65, UR11 ;  /* 0x0000000b41417c20 */ /* 0x000fe20008400000 */
[----:B------:R-:W-:Y:S01]  /*15c90*/  F2FP.TF32.F32.PACK_B R119, R119 ;  /* 0x00000077ff77723e */ /* 0x000fe200024050ff */
[----:B------:R-:W-:-:S02]  /*15ca0*/  FMUL R121, R66, UR11 ;  /* 0x0000000b42797c20 */ /* 0x000fc40008400000 */
[--C-:B-1----:R-:W-:Y:S02]  /*15cb0*/  @P6 IMAD.MOV.U32 R2, RZ, RZ, R4.reuse ;  /* 0x000000ffff026224 */ /* 0x102fe400078e0004 */
[----:B------:R-:W-:Y:S02]  /*15cc0*/  @P6 IMAD.MOV.U32 R3, RZ, RZ, R5 ;  /* 0x000000ffff036224 */ /* 0x000fe400078e0005 */
[----:B------:R-:W-:Y:S01]  /*15cd0*/  FMUL R67, R67, UR11 ;  /* 0x0000000b43437c20 */ /* 0x000fe20008400000 */
[----:B------:R-:W-:Y:S01]  /*15ce0*/  ISETP.GT.AND P3, PT, R0, 0x58, P1 ;  /* 0x000000580000780c */ /* 0x000fe20000f64270 */
[--C-:B--2---:R-:W-:Y:S01]  /*15cf0*/  @P5 IMAD.MOV.U32 R7, RZ, RZ, R9.reuse ;  /* 0x000000ffff075224 */ /* 0x104fe200078e0009 */
[----:B------:R-:W-:Y:S01]  /*15d00*/  F2FP.TF32.F32.PACK_B R65, R65 ;  /* 0x00000041ff41723e */ /* 0x000fe200024050ff */
[----:B------:R1:W-:Y:S01]  /*15d10*/  @P6 STG.E desc[UR20][R2.64+0x140], R119 ;  /* 0x0001407702006986 */ /* 0x0003e2000c101914 */
[----:B------:R-:W-:Y:S01]  /*15d20*/  F2FP.TF32.F32.PACK_B R121, R121 ;  /* 0x00000079ff79723e */ /* 0x000fe200024050ff */
[----:B---3--:R-:W-:Y:S01]  /*15d30*/  @P4 IMAD.MOV.U32 R11, RZ, RZ, R9 ;  /* 0x000000ffff0b4224 */ /* 0x008fe200078e0009 */
[----:B------:R-:W-:Y:S01]  /*15d40*/  F2FP.TF32.F32.PACK_B R67, R67 ;  /* 0x00000043ff43723e */ /* 0x000fe200024050ff */
[----:B------:R-:W-:Y:S01]  /*15d50*/  FMUL R123, R68, UR11 ;  /* 0x0000000b447b7c20 */ /* 0x000fe20008400000 */
[----:B-1----:R-:W-:-:S02]  /*15d60*/  @P2 IMAD.MOV.U32 R2, RZ, RZ, R4 ;  /* 0x000000ffff022224 */ /* 0x002fc400078e0004 */
[----:B------:R-:W-:-:S05]  /*15d70*/  @P2 IMAD.MOV.U32 R3, RZ, RZ, R5 ;  /* 0x000000ffff032224 */ /* 0x000fca00078e0005 */
[----:B------:R1:W-:Y:S01]  /*15d80*/  @P2 STG.E desc[UR20][R2.64+0x144], R65 ;  /* 0x0001444102002986 */ /* 0x0003e2000c101914 */
[----:B------:R-:W-:-:S03]  /*15d90*/  ISETP.GT.AND P2, PT, R0, 0x59, P1 ;  /* 0x000000590000780c */ /* 0x000fc60000f44270 */
[----:B------:R2:W-:Y:S01]  /*15da0*/  @P5 STG.E desc[UR20][R6.64+0x140], R121 ;  /* 0x0001407906005986 */ /* 0x0005e2000c101914 */
[----:B------:R-:W-:-:S03]  /*15db0*/  ISETP.GT.AND P5, PT, R0, 0x58, P0 ;  /* 0x000000580000780c */ /* 0x000fc600007a4270 */
[----:B------:R3:W-:Y:S01]  /*15dc0*/  @P4 STG.E desc[UR20][R10.64+0x144], R67 ;  /* 0x000144430a004986 */ /* 0x0007e2000c101914 */
[----:B------:R-:W-:Y:S02]  /*15dd0*/  ISETP.GT.AND P4, PT, R0, 0x59, P0 ;  /* 0x000000590000780c */ /* 0x000fe40000784270 */
[----:B------:R-:W-:Y:S01]  /*15de0*/  F2FP.TF32.F32.PACK_B R123, R123 ;  /* 0x0000007bff7b723e */ /* 0x000fe200024050ff */
[----:B-1----:R-:W-:Y:S02]  /*15df0*/  @P3 IMAD.MOV.U32 R2, RZ, RZ, R4 ;  /* 0x000000ffff023224 */ /* 0x002fe400078e0004 */
[----:B------:R-:W-:Y:S02]  /*15e00*/  @P3 IMAD.MOV.U32 R3, RZ, RZ, R5 ;  /* 0x000000ffff033224 */ /* 0x000fe400078e0005 */
[----:B------:R-:W-:Y:S01]  /*15e10*/  FMUL R69, R69, UR11 ;  /* 0x0000000b45457c20 */ /* 0x000fe20008400000 */
[----:B------:R-:W-:Y:S01]  /*15e20*/  FMUL R125, R70, UR11 ;  /* 0x0000000b467d7c20 */ /* 0x000fe20008400000 */
[----:B------:R-:W-:Y:S01]  /*15e30*/  FMUL R71, R71, UR11 ;  /* 0x0000000b47477c20 */ /* 0x000fe20008400000 */
[----:B------:R1:W-:Y:S01]  /*15e40*/  @P3 STG.E desc[UR20][R2.64+0x160], R123 ;  /* 0x0001607b02003986 */ /* 0x0003e2000c101914 */
[----:B------:R-:W-:Y:S01]  /*15e50*/  ISETP.GT.AND P3, PT, R0, 0x60, P1 ;  /* 0x000000600000780c */ /* 0x000fe20000f64270 */
[--C-:B--2---:R-:W-:Y:S01]  /*15e60*/  @P5 IMAD.MOV.U32 R7, RZ, RZ, R9.reuse ;  /* 0x000000ffff075224 */ /* 0x104fe200078e0009 */
[----:B------:R-:W-:Y:S01]  /*15e70*/  F2FP.TF32.F32.PACK_B R69, R69 ;  /* 0x00000045ff45723e */ /* 0x000fe200024050ff */
[----:B---3--:R-:W-:Y:S01]  /*15e80*/  @P4 IMAD.MOV.U32 R11, RZ, RZ, R9 ;  /* 0x000000ffff0b4224 */ /* 0x008fe200078e0009 */
[----:B------:R-:W-:-:S02]  /*15e90*/  F2FP.TF32.F32.PACK_B R125, R125 ;  /* 0x0000007dff7d723e */ /* 0x000fc400024050ff */
[----:B------:R-:W-:Y:S01]  /*15ea0*/  F2FP.TF32.F32.PACK_B R71, R71 ;  /* 0x00000047ff47723e */ /* 0x000fe200024050ff */
[----:B-1----:R-:W-:Y:S02]  /*15eb0*/  @P2 IMAD.MOV.U32 R2, RZ, RZ, R4 ;  /* 0x000000ffff022224 */ /* 0x002fe400078e0004 */
[----:B------:R-:W-:Y:S02]  /*15ec0*/  @P2 IMAD.MOV.U32 R3, RZ, RZ, R5 ;  /* 0x000000ffff032224 */ /* 0x000fe400078e0005 */
[----:B------:R-:W-:-:S03]  /*15ed0*/  FMUL R127, R72, UR11 ;  /* 0x0000000b487f7c20 */ /* 0x000fc60008400000 */
        /* <DEDUP_REMOVED lines=13> */
[----:B------:R-:W-:-:S02]  /*15fb0*/  ISETP.GT.AND P3, PT, R0, 0x68, P1 ;  /* 0x000000680000780c */ /* 0x000fc40000f64270 */
[----:B------:R-:W-:Y:S01]  /*15fc0*/  F2FP.TF32.F32.PACK_B R73, R73 ;  /* 0x00000049ff49723e */ /* 0x000fe200024050ff */
[--C-:B--2---:R-:W-:Y:S01]  /*15fd0*/  @P4 IMAD.MOV.U32 R7, RZ, RZ, R9.reuse ;  /* 0x000000ffff074224 */ /* 0x104fe200078e0009 */
[----:B------:R-:W-:Y:S01]  /*15fe0*/  F2FP.TF32.F32.PACK_B R129, R129 ;  /* 0x00000081ff81723e */ /* 0x000fe200024050ff */
[----:B---3--:R-:W-:Y:S01]  /*15ff0*/  @P2 IMAD.MOV.U32 R11, RZ, RZ, R9 ;  /* 0x000000ffff0b2224 */ /* 0x008fe200078e0009 */
[----:B------:R-:W-:Y:S01]  /*16000*/  F2FP.TF32.F32.PACK_B R75, R75 ;  /* 0x0000004bff4b723e */ /* 0x000fe200024050ff */
[----:B-1----:R-:W-:Y:S02]  /*16010*/  @P5 IMAD.MOV.U32 R2, RZ, RZ, R4 ;  /* 0x000000ffff025224 */ /* 0x002fe400078e0004 */
[----:B------:R-:W-:Y:S01]  /*16020*/  @P5 IMAD.MOV.U32 R3, RZ, RZ, R5 ;  /* 0x000000ffff035224 */ /* 0x000fe200078e0005 */
[----:B------:R-:W-:Y:S01]  /*16030*/  ISETP.GT.AND P6, PT, R0, 0x69, P1 ;  /* 0x000000690000780c */ /* 0x000fe20000fc4270 */
[----:B------:R-:W-:-:S03]  /*16040*/  FMUL R131, R76, UR11 ;  /* 0x0000000b4c837c20 */ /* 0x000fc60008400000 */
[----:B------:R1:W-:Y:S04]  /*16050*/  @P5 STG.E desc[UR20][R2.64+0x184], R73 ;  /* 0x0001844902005986 */ /* 0x0003e8000c101914 */
[----:B------:R2:W-:Y:S01]  /*16060*/  @P4 STG.E desc[UR20][R6.64+0x180], R129 ;  /* 0x0001808106004986 */ /* 0x0005e2000c101914 */
[----:B------:R-:W-:-:S03]  /*16070*/  ISETP.GT.AND P4, PT, R0, 0x69, P0 ;  /* 0x000000690000780c */ /* 0x000fc60000784270 */
[----:B------:R3:W-:Y:S01]  /*16080*/  @P2 STG.E desc[UR20][R10.64+0x184], R75 ;  /* 0x0001844b0a002986 */ /* 0x0007e2000c101914 */
[C---:B------:R-:W-:Y:S02]  /*16090*/  ISETP.GT.AND P2, PT, R0.reuse, 0x68, P0 ;  /* 0x000000680000780c */ /* 0x040fe40000744270 */
[----:B------:R-:W-:Y:S01]  /*160a0*/  ISETP.GT.AND P5, PT, R0, 0x70, P1 ;  /* 0x000000700000780c */ /* 0x000fe20000fa4270 */
[----:B-1----:R-:W-:Y:S01]  /*160b0*/  @P3 IMAD.MOV.U32 R2, RZ, RZ, R4 ;  /* 0x000000ffff023224 */ /* 0x002fe200078e0004 */
[----:B------:R-:W-:Y:S01]  /*160c0*/  F2FP.TF32.F32.PACK_B R131, R131 ;  /* 0x00000083ff83723e */ /* 0x000fe200024050ff */
[----:B------:R-:W-:Y:S02]  /*160d0*/  @P3 IMAD.MOV.U32 R3, RZ, RZ, R5 ;  /* 0x000000ffff033224 */ /* 0x000fe400078e0005 */
[----:B------:R-:W-:Y:S01]  /*160e0*/  FMUL R77, R77, UR11 ;  /* 0x0000000b4d4d7c20 */ /* 0x000fe20008400000 */
[----:B------:R-:W-:Y:S01]  /*160f0*/  FMUL R133, R78, UR11 ;  /* 0x0000000b4e857c20 */ /* 0x000fe20008400000 */
[----:B------:R-:W-:Y:S01]  /*16100*/  FMUL R79, R79, UR11 ;  /* 0x0000000b4f4f7c20 */ /* 0x000fe20008400000 */
[----:B------:R1:W-:Y:S02]  /*16110*/  @P3 STG.E desc[UR20][R2.64+0x1a0], R131 ;  /* 0x0001a08302003986 */ /* 0x0003e4000c101914 */
[----:B------:R-:W-:Y:S01]  /*16120*/  F2FP.TF32.F32.PACK_B R77, R77 ;  /* 0x0000004dff4d723e */ /* 0x000fe200024050ff */
[----:B------:R-:W-:Y:S01]  /*16130*/  FMUL R135, R80, UR11 ;  /* 0x0000000b50877c20 */ /* 0x000fe20008400000 */
[----:B------:R-:W-:Y:S01]  /*16140*/  F2FP.TF32.F32.PACK_B R133, R133 ;  /* 0x00000085ff85723e */ /* 0x000fe200024050ff */
[--C-:B--2---:R-:W-:Y:S01]  /*16150*/  @P2 IMAD.MOV.U32 R7, RZ, RZ, R9.reuse ;  /* 0x000000ffff072224 */ /* 0x104fe200078e0009 */
[----:B------:R-:W-:Y:S01]  /*16160*/  F2FP.TF32.F32.PACK_B R79, R79 ;  /* 0x0000004fff4f723e */ /* 0x000fe200024050ff */
[----:B---3--:R-:W-:-:S02]  /*16170*/  @P4 IMAD.MOV.U32 R11, RZ, RZ, R9 ;  /* 0x000000ffff0b4224 */ /* 0x008fc400078e0009 */
[----:B-1----:R-:W-:Y:S02]  /*16180*/  @P6 IMAD.MOV.U32 R2, RZ, RZ, R4 ;  /* 0x000000ffff026224 */ /* 0x002fe400078e0004 */
[----:B------:R-:W-:Y:S01]  /*16190*/  @P6 IMAD.MOV.U32 R3, RZ, RZ, R5 ;  /* 0x000000ffff036224 */ /* 0x000fe200078e0005 */
[----:B------:R-:W-:-:S04]  /*161a0*/  F2FP.TF32.F32.PACK_B R135, R135 ;  /* 0x00000087ff87723e */ /* 0x000fc800024050ff */
[----:B------:R1:W-:Y:S01]  /*161b0*/  @P6 STG.E desc[UR20][R2.64+0x1a4], R77 ;  /* 0x0001a44d02006986 */ /* 0x0003e2000c101914 */
[----:B------:R-:W-:-:S03]  /*161c0*/  ISETP.GT.AND P6, PT, R0, 0x70, P0 ;  /* 0x000000700000780c */ /* 0x000fc600007c4270 */
[----:B------:R-:W-:Y:S01]  /*161d0*/  @P2 STG.E desc[UR20][R6.64+0x1a0], R133 ;  /* 0x0001a08506002986 */ /* 0x000fe2000c101914 */
[----:B------:R-:W-:-:S03]  /*161e0*/  ISETP.GT.AND P2, PT, R0, 0x71, P1 ;  /* 0x000000710000780c */ /* 0x000fc60000f44270 */
[----:B------:R-:W-:Y:S01]  /*161f0*/  @P4 STG.E desc[UR20][R10.64+0x1a4], R79 ;  /* 0x0001a44f0a004986 */ /* 0x000fe2000c101914 */
[----:B-1----:R-:W-:Y:S02]  /*16200*/  @P5 IMAD.MOV.U32 R2, RZ, RZ, R4 ;  /* 0x000000ffff025224 */ /* 0x002fe400078e0004 */
[----:B------:R-:W-:Y:S01]  /*16210*/  @P5 IMAD.MOV.U32 R3, RZ, RZ, R5 ;  /* 0x000000ffff035224 */ /* 0x000fe200078e0005 */
[----:B------:R-:W-:-:S04]  /*16220*/  ISETP.GT.AND P3, PT, R0, 0x78, P1 ;  /* 0x000000780000780c */ /* 0x000fc80000f64270 */
[----:B------:R1:W-:Y:S01]  /*16230*/  @P5 STG.E desc[UR20][R2.64+0x1c0], R135 ;  /* 0x0001c08702005986 */ /* 0x0003e2000c101914 */
[C---:B------:R-:W-:Y:S02]  /*16240*/  ISETP.GT.AND P5, PT, R0.reuse, 0x71, P0 ;  /* 0x000000710000780c */ /* 0x040fe400007a4270 */
[C---:B------:R-:W-:Y:S02]  /*16250*/  ISETP.GT.AND P1, PT, R0.reuse, 0x79, P1 ;  /* 0x000000790000780c */ /* 0x040fe40000f24270 */
[----:B------:R-:W-:Y:S01]  /*16260*/  ISETP.GT.AND P4, PT, R0, 0x78, P0 ;  /* 0x000000780000780c */ /* 0x000fe20000784270 */
[----:B------:R-:W-:Y:S01]  /*16270*/  FMUL R81, R81, UR11 ;  /* 0x0000000b51517c20 */ /* 0x000fe20008400000 */
[----:B------:R-:W-:Y:S01]  /*16280*/  FMUL R137, R82, UR11 ;  /* 0x0000000b52897c20 */ /* 0x000fe20008400000 */
[----:B------:R-:W-:Y:S01]  /*16290*/  FMUL R83, R83, UR11 ;  /* 0x0000000b53537c20 */ /* 0x000fe20008400000 */
[----:B------:R-:W-:Y:S01]  /*162a0*/  FMUL R139, R84, UR11 ;  /* 0x0000000b548b7c20 */ /* 0x000fe20008400000 */
[----:B------:R-:W-:Y:S01]  /*162b0*/  ISETP.GT.AND P0, PT, R0, 0x79, P0 ;  /* 0x000000790000780c */ /* 0x000fe20000704270 */
[----:B------:R-:W-:Y:S01]  /*162c0*/  FMUL R85, R85, UR11 ;  /* 0x0000000b55557c20 */ /* 0x000fe20008400000 */
[----:B------:R-:W-:Y:S01]  /*162d0*/  FMUL R141, R86, UR11 ;  /* 0x0000000b568d7c20 */ /* 0x000fe20008400000 */
[----:B------:R-:W-:Y:S01]  /*162e0*/  F2FP.TF32.F32.PACK_B R81, R81 ;  /* 0x00000051ff51723e */ /* 0x000fe200024050ff */
[--C-:B-1----:R-:W-:Y:S01]  /*162f0*/  @P2 IMAD.MOV.U32 R2, RZ, RZ, R4.reuse ;  /* 0x000000ffff022224 */ /* 0x102fe200078e0004 */
[----:B------:R-:W-:Y:S01]  /*16300*/  F2FP.TF32.F32.PACK_B R137, R137 ;  /* 0x00000089ff89723e */ /* 0x000fe200024050ff */
[----:B------:R-:W-:Y:S01]  /*16310*/  @P2 IMAD.MOV.U32 R3, RZ, RZ, R5 ;  /* 0x000000ffff032224 */ /* 0x000fe200078e0005 */
[----:B------:R-:W-:Y:S01]  /*16320*/  F2FP.TF32.F32.PACK_B R83, R83 ;  /* 0x00000053ff53723e */ /* 0x000fe200024050ff */
[--C-:B------:R-:W-:Y:S01]  /*16330*/  @P6 IMAD.MOV.U32 R7, RZ, RZ, R9.reuse ;  /* 0x000000ffff076224 */ /* 0x100fe200078e0009 */
[----:B------:R-:W-:Y:S01]  /*16340*/  F2FP.TF32.F32.PACK_B R139, R139 ;  /* 0x0000008bff8b723e */ /* 0x000fe200024050ff */
[----:B------:R-:W-:Y:S01]  /*16350*/  @P5 IMAD.MOV.U32 R11, RZ, RZ, R9 ;  /* 0x000000ffff0b5224 */ /* 0x000fe200078e0009 */
[----:B------:R-:W-:Y:S01]  /*16360*/  F2FP.TF32.F32.PACK_B R85, R85 ;  /* 0x00000055ff55723e */ /* 0x000fe200024050ff */
[----:B------:R-:W-:Y:S01]  /*16370*/  @P1 IMAD.MOV.U32 R12, RZ, RZ, R4 ;  /* 0x000000ffff0c1224 */ /* 0x000fe200078e0004 */
[----:B------:R1:W-:Y:S01]  /*16380*/  @P2 STG.E desc[UR20][R2.64+0x1c4], R81 ;  /* 0x0001c45102002986 */ /* 0x0003e2000c101914 */
[----:B------:R-:W-:Y:S01]  /*16390*/  @P1 IMAD.MOV.U32 R13, RZ, RZ, R5 ;  /* 0x000000ffff0d1224 */ /* 0x000fe200078e0005 */
[----:B------:R-:W-:Y:S01]  /*163a0*/  F2FP.TF32.F32.PACK_B R141, R141 ;  /* 0x0000008dff8d723e */ /* 0x000fe200024050ff */
[----:B------:R-:W-:Y:S01]  /*163b0*/  VIADD R14, R4, UR9 ;  /* 0x00000009040e7c36 */ /* 0x000fe20008000000 */
[----:B------:R1:W-:Y:S01]  /*163c0*/  @P6 STG.E desc[UR20][R6.64+0x1c0], R137 ;  /* 0x0001c08906006986 */ /* 0x0003e2000c101914 */
[----:B------:R-:W-:-:S03]  /*163d0*/  @P4 IMAD.MOV.U32 R15, RZ, RZ, R9 ;  /* 0x000000ffff0f4224 */ /* 0x000fc600078e0009 */
[----:B------:R1:W-:Y:S01]  /*163e0*/  @P5 STG.E desc[UR20][R10.64+0x1c4], R83 ;  /* 0x0001c4530a005986 */ /* 0x0003e2000c101914 */
[----:B------:R-:W-:-:S03]  /*163f0*/  VIADD R16, R4, UR9 ;  /* 0x0000000904107c36 */ /* 0x000fc60008000000 */
[----:B------:R1:W-:Y:S04]  /*16400*/  @P3 STG.E desc[UR20][R4.64+0x1e0], R139 ;  /* 0x0001e08b04003986 */ /* 0x0003e8000c101914 */
[----:B------:R1:W-:Y:S01]  /*16410*/  @P1 STG.E desc[UR20][R12.64+0x1e4], R85 ;  /* 0x0001e4550c001986 */ /* 0x0003e2000c101914 */
[----:B------:R-:W-:-:S03]  /*16420*/  FMUL R87, R87, UR11 ;  /* 0x0000000b57577c20 */ /* 0x000fc60008400000 */
[----:B------:R1:W-:Y:S01]  /*16430*/  @P4 STG.E desc[UR20][R14.64+0x1e0], R141 ;  /* 0x0001e08d0e004986 */ /* 0x0003e2000c101914 */
[----:B------:R-:W-:Y:S05]  /*16440*/  @!P0 EXIT ;  /* 0x000000000000894d */ /* 0x000fea0003800000 */
[----:B------:R-:W-:Y:S01]  /*16450*/  F2FP.TF32.F32.PACK_B R87, R87 ;  /* 0x00000057ff57723e */ /* 0x000fe200024050ff */
[----:B------:R-:W-:-:S05]  /*16460*/  IMAD.MOV.U32 R17, RZ, RZ, R9 ;  /* 0x000000ffff117224 */ /* 0x000fca00078e0009 */
[----:B------:R-:W-:Y:S01]  /*16470*/  STG.E desc[UR20][R16.64+0x1e4], R87 ;  /* 0x0001e45710007986 */ /* 0x000fe2000c101914 */
[----:B------:R-:W-:Y:S05]  /*16480*/  EXIT ;  /* 0x000000000000794d */ /* 0x000fea0003800000 */
.L_x_9:
[----:B------:R-:W-:-:S13]  /*16490*/  ISETP.NE.AND P0, PT, RZ, UR7, PT ;  /* 0x00000007ff007c0c */ /* 0x000fda000bf05270 */
[----:B------:R-:W-:Y:S05]  /*164a0*/  @P0 EXIT ;  /* 0x000000000000094d */ /* 0x000fea0003800000 */
[----:B------:R-:W-:-:S13]  /*164b0*/  ELECT P0, URZ, PT ;  /* 0x00000000003f782f */ /* 0x000fda0003800000 */
[----:B------:R-:W-:Y:S05]  /*164c0*/  @!P0 BRA `(.L_x_524) ;  /* 0x00000008001c8947 */ /* 0x000fea0003800000 */
[----:B------:R-:W-:Y:S01]  /*164d0*/  UISETP.GE.AND UP0, UPT, UR5, 0x1, UPT ;  /* 0x000000010500788c */ /* 0x000fe2000bf06270 */
[----:B------:R-:W-:-:S04]  /*164e0*/  SHF.R.S32.HI R3, RZ, 0x1f, R4 ;  /* 0x0000001fff037819 */ /* 0x000fc80000011404 */
[----:B------:R-:W-:Y:S02]  /*164f0*/  LEA.HI R3, R3, R4, RZ, 0x7 ;  /* 0x0000000403037211 */ /* 0x000fe400078f38ff */
[----:B------:R-:W-:-:S13]  /*16500*/  PLOP3.LUT P0, PT, PT, PT, UP0, 0x80, 0x0 ;  /* 0x000000000000781c */ /* 0x000fda0003f0f008 */
[----:B------:R-:W-:Y:S05]  /*16510*/  @!P0 BRA `(.L_x_524) ;  /* 0x0000000800088947 */ /* 0x000fea0003800000 */
[----:B------:R-:W0:Y:S01]  /*16520*/  S2R R0, SR_CTAID.X ;  /* 0x0000000000007919 */ /* 0x000e220000002500 */
[----:B------:R-:W-:Y:S01]  /*16530*/  LOP3.LUT R3, R3, 0xffffff80, RZ, 0xc0, !PT ;  /* 0xffffff8003037812 */ /* 0x000fe200078ec0ff */
[----:B------:R-:W-:Y:S01]  /*16540*/  ULDC UR8, c[0x0][0x384] ;  /* 0x0000e10000087ab9 */ /* 0x000fe20000000800 */
[----:B------:R-:W-:Y:S01]  /*16550*/  UIADD3 UR7, UR5, 0x1, URZ ;  /* 0x0000000105077890 */ /* 0x000fe2000fffe03f */
[----:B------:R-:W1:Y:S01]  /*16560*/  S2R R9, SR_CTAID.Y ;  /* 0x0000000000097919 */ /* 0x000e620000002600 */
[C---:B------:R-:W-:Y:S01]  /*16570*/  LOP3.LUT P0, RZ, R4.reuse, 0x1f, RZ, 0xc0, !PT ;  /* 0x0000001f04ff7812 */ /* 0x040fe2000780c0ff */
[----:B------:R-:W-:Y:S01]  /*16580*/  IMAD.IADD R3, R4, 0x1, -R3 ;  /* 0x0000000104037824 */ /* 0x000fe200078e0a03 */
[----:B------:R-:W-:Y:S01]  /*16590*/  ULDC UR9, c[0x0][0x388] ;  /* 0x0000e20000097ab9 */ /* 0x000fe20000000800 */
[----:B------:R-:W-:Y:S01]  /*165a0*/  IMAD.U32 R10, RZ, RZ, UR6 ;  /* 0x00000006ff0a7e24 */ /* 0x000fe2000f8e00ff */
[----:B------:R-:W-:Y:S01]  /*165b0*/  CS2R R6, SRZ ;  /* 0x0000000000067805 */ /* 0x000fe2000001ff00 */
[----:B------:R-:W-:Y:S01]  /*165c0*/  IMAD.MOV.U32 R4, RZ, RZ, 0x1 ;  /* 0x00000001ff047424 */ /* 0x000fe200078e00ff */
[C---:B------:R-:W-:Y:S01]  /*165d0*/  ISETP.NE.AND P1, PT, R3.reuse, RZ, PT ;  /* 0x000000ff0300720c */ /* 0x040fe20003f25270 */
[----:B------:R-:W-:Y:S01]  /*165e0*/  IMAD.MOV.U32 R5, RZ, RZ, RZ ;  /* 0x000000ffff057224 */ /* 0x000fe200078e00ff */
[----:B------:R-:W-:Y:S01]  /*165f0*/  ISETP.NE.OR P0, PT, R3, RZ, !P0 ;  /* 0x000000ff0300720c */ /* 0x000fe20004705670 */
[----:B------:R-:W-:-:S02]  /*16600*/  IMAD.MOV.U32 R3, RZ, RZ, RZ ;  /* 0x000000ffff037224 */ /* 0x000fc400078e00ff */
[----:B------:R-:W-:Y:S02]  /*16610*/  IMAD.MOV.U32 R8, RZ, RZ, RZ ;  /* 0x000000ffff087224 */ /* 0x000fe400078e00ff */
[----:B------:R-:W-:Y:S02]  /*16620*/  IMAD.U32 R19, RZ, RZ, UR7 ;  /* 0x00000007ff137e24 */ /* 0x000fe4000f8e00ff */
[----:B0-----:R-:W-:Y:S01]  /*16630*/  IMAD.SHL.U32 R17, R0, 0x100, RZ ;  /* 0x0000010000117824 */ /* 0x001fe200078e00ff */
[----:B------:R-:W-:-:S03]  /*16640*/  LOP3.LUT R0, R10, 0x2, RZ, 0xfc, !PT ;  /* 0x000000020a007812 */ /* 0x000fc600078efcff */
[----:B------:R-:W-:-:S04]  /*16650*/  IMAD.HI.U32 R2, R17, UR8, RZ ;  /* 0x0000000811027c27 */ /* 0x000fc8000f8e00ff */
[----:B-1----:R-:W-:Y:S01]  /*16660*/  IMAD.SHL.U32 R18, R9, 0x80, RZ ;  /* 0x0000008009127824 */ /* 0x002fe200078e00ff */
[----:B------:R-:W-:-:S07]  /*16670*/  SHF.R.U32.HI R2, RZ, UR9, R2 ;  /* 0x00000009ff027c19 */ /* 0x000fce0008011602 */
.L_x_528:
[----:B------:R-:W0:Y:S01]  /*16680*/  S2R R10, SR_CgaCtaId ;  /* 0x00000000000a7919 */ /* 0x000e220000008800 */
[----:B------:R-:W-:-:S04]  /*16690*/  MOV R9, 0x400 ;  /* 0x0000040000097802 */ /* 0x000fc80000000f00 */
[----:B0-----:R-:W-:Y:S02]  /*166a0*/  LEA R20, R10, R9, 0x18 ;  /* 0x000000090a147211 */ /* 0x001fe400078ec0ff */
[----:B------:R-:W-:-:S03]  /*166b0*/  SHF.L.U32 R9, R4, 0x1f, RZ ;  /* 0x0000001f04097819 */ /* 0x000fc600000006ff */
[----:B------:R-:W-:-:S07]  /*166c0*/  IMAD R16, R3, 0x8, R20 ;  /* 0x0000000803107824 */ /* 0x000fce00078e0214 */
.L_x_525:
[----:B0-----:R0:W1:Y:S02]  /*166d0*/  SYNCS.PHASECHK.TRANS64.TRYWAIT P2, [R16+URZ+0x30020], R9 ;  /* 0x03002009100075a7 */ /* 0x001064000804017f */
[----:B-1----:R-:W-:Y:S05]  /*166e0*/  @!P2 NANOSLEEP.SYNCS 0x989680 ;  /* 0x009896800000a95d */ /* 0x002fea0003900000 */
[----:B------:R-:W1:Y:S02]  /*166f0*/  @!P2 SYNCS.PHASECHK.TRANS64 P2, [R16+URZ+0x30020], R9 ;  /* 0x030020091000a5a7 */ /* 0x000e64000804007f */
[----:B-1----:R-:W-:Y:S05]  /*16700*/  @!P2 BRA `(.L_x_525) ;  /* 0xfffffffc00f0a947 */ /* 0x002fea000383ffff */
[----:B0-----:R-:W0:Y:S02]  /*16710*/  @!P1 LDC R9, c[0x0][0x580] ;  /* 0x00016000ff099b82 */ /* 0x001e240000000800 */
[----:B0-----:R0:W-:Y:S02]  /*16720*/  @!P1 SYNCS.ARRIVE.TRANS64 RZ, [R16+URZ+0x30000], R9 ;  /* 0x0300000910ff99a7 */ /* 0x0011e4000800003f */
[----:B0-----:R-:W-:-:S04]  /*16730*/  PRMT R9, R0, 0x9910, RZ ;  /* 0x0000991000097816 */ /* 0x001fc800000000ff */
[----:B------:R-:W-:-:S13]  /*16740*/  ISETP.NE.AND P2, PT, R9, 0x2, PT ;  /* 0x000000020900780c */ /* 0x000fda0003f45270 */
[----:B------:R-:W-:Y:S05]  /*16750*/  @P2 BRA `(.L_x_526) ;  /* 0x0000000000042947 */ /* 0x000fea0003800000 */
[----:B------:R-:W-:Y:S01]  /*16760*/  BPT.TRAP 0x1 ;  /* 0x000000040000795c */ /* 0x000fe20000300000 */
.L_x_526:
[----:B------:R-:W-:Y:S05]  /*16770*/  @P0 BRA `(.L_x_527) ;  /* 0x0000000000040947 */ /* 0x000fea0003800000 */
[----:B------:R-:W-:Y:S01]  /*16780*/  BPT.TRAP 0x1 ;  /* 0x000000040000795c */ /* 0x000fe20000300000 */
.L_x_527:
[----:B------:R-:W0:Y:S01]  /*16790*/  LDC R12, c[0x0][0x380] ;  /* 0x0000e000ff0c7b82 */ /* 0x000e220000000800 */
[----:B------:R-:W-:Y:S01]  /*167a0*/  R2UR UR7, R2 ;  /* 0x00000000020772ca */ /* 0x000fe200000e0000 */
[----:B------:R-:W-:Y:S01]  /*167b0*/  ULDC UR13, c[0x0][0x38c] ;  /* 0x0000e300000d7ab9 */ /* 0x000fe20000000800 */
[----:B------:R-:W-:Y:S01]  /*167c0*/  ULDC.64 UR8, c[0x0][0x3c8] ;  /* 0x0000f20000087ab9 */ /* 0x000fe20000000a00 */
[----:B------:R-:W-:Y:S01]  /*167d0*/  UISETP.NE.AND UP0, UPT, UR13, 0x1, UPT ;  /* 0x000000010d00788c */ /* 0x000fe2000bf05270 */
[C---:B------:R-:W-:Y:S01]  /*167e0*/  R2UR UR18, R8.reuse ;  /* 0x00000000081272ca */ /* 0x040fe200000e0000 */
[----:B------:R-:W-:Y:S01]  /*167f0*/  VIADD R8, R8, 0x1 ;  /* 0x0000000108087836 */ /* 0x000fe20000000000 */
[----:B------:R-:W-:Y:S01]  /*16800*/  R2UR UR16, R3 ;  /* 0x00000000031072ca */ /* 0x000fe200000e0000 */
[----:B------:R-:W1:Y:S01]  /*16810*/  LDC.64 R14, c[0x0][0x3f8] ;  /* 0x0000fe00ff0e7b82 */ /* 0x000e620000000a00 */
[----:B------:R-:W-:Y:S01]  /*16820*/  ULDC UR25, c[0x0][0x398] ;  /* 0x0000e60000197ab9 */ /* 0x000fe20000000800 */
[----:B------:R-:W-:Y:S01]  /*16830*/  R2UR UR17, R16 ;  /* 0x00000000101172ca */ /* 0x000fe200000e0000 */
[----:B------:R-:W-:Y:S01]  /*16840*/  VIADD R19, R19, 0xffffffff ;  /* 0xffffffff13137836 */ /* 0x000fe20000000000 */
[----:B------:R-:W-:Y:S01]  /*16850*/  ULDC UR12, c[0x0][0x3ec] ;  /* 0x0000fb00000c7ab9 */ /* 0x000fe20000000800 */
[----:B------:R-:W-:Y:S01]  /*16860*/  ULDC.64 UR28, c[0x0][0x198] ;  /* 0x00006600001c7ab9 */ /* 0x000fe20000000a00 */
[----:B------:R-:W-:Y:S01]  /*16870*/  ULDC.64 UR20, c[0x0][0x3f0] ;  /* 0x0000fc0000147ab9 */ /* 0x000fe20000000a00 */
[----:B------:R-:W-:Y:S01]  /*16880*/  @UP0 ULDC.64 UR14, c[0x0][0x390] ;  /* 0x0000e400000e0ab9 */ /* 0x000fe20000000a00 */
[----:B------:R-:W1:Y:S01]  /*16890*/  LDC.64 R10, c[0x0][0x3d0] ;  /* 0x0000f400ff0a7b82 */ /* 0x000e620000000a00 */
[----:B------:R-:W-:Y:S01]  /*168a0*/  UIADD3 UR24, UP1, UR28, 0xf0, URZ ;  /* 0x000000f01c187890 */ /* 0x000fe2000ff3e03f */
[----:B------:R-:W-:Y:S01]  /*168b0*/  ISETP.GT.AND P6, PT, R19, 0x1, PT ;  /* 0x000000011300780c */ /* 0x000fe20003fc4270 */
[----:B------:R-:W-:-:S02]  /*168c0*/  UIADD3 UR28, UP2, UR28, 0x270, URZ ;  /* 0x000002701c1c7890 */ /* 0x000fc4000ff5e03f */
[----:B------:R-:W-:Y:S02]  /*168d0*/  USHF.L.U32 UR18, UR18, 0x5, URZ ;  /* 0x0000000512127899 */ /* 0x000fe4000800063f */
[----:B------:R-:W-:Y:S01]  /*168e0*/  UIADD3 UR17, UR17, 0x30000, URZ ;  /* 0x0003000011117890 */ /* 0x000fe2000fffe03f */
[----:B0-----:R-:W-:Y:S01]  /*168f0*/  ISETP.NE.AND P2, PT, R12, 0x1, PT ;  /* 0x000000010c00780c */ /* 0x001fe20003f45270 */
[----:B------:R-:W0:Y:S01]  /*16900*/  LDC R13, c[0x0][0x400] ;  /* 0x00010000ff0d7b82 */ /* 0x000e220000000800 */
[----:B------:R-:W-:Y:S01]  /*16910*/  UMOV UR26, 0x0 ;  /* 0x00000000001a7882 */ /* 0x000fe20000000000 */
[----:B------:R-:W-:-:S10]  /*16920*/  UMOV UR27, 0x10000000 ;  /* 0x10000000001b7882 */ /* 0x000fd40000000000 */
[----:B------:R-:W-:Y:S01]  /*16930*/  @P2 IMAD.U32 R9, RZ, RZ, UR7 ;  /* 0x00000007ff092e24 */ /* 0x000fe2000f8e00ff */
[----:B------:R-:W-:Y:S01]  /*16940*/  R2UR UR7, R17 ;  /* 0x00000000110772ca */ /* 0x000fe200000e0000 */
[----:B-1----:R-:W-:-:S03]  /*16950*/  IMAD R10, R5, R10, R15 ;  /* 0x0000000a050a7224 */ /* 0x002fc600078e020f */
[----:B------:R-:W-:Y:S01]  /*16960*/  @P2 R2UR UR7, R9 ;  /* 0x00000000090722ca */ /* 0x000fe200000e0000 */
[C---:B------:R-:W-:Y:S01]  /*16970*/  IMAD R9, R7.reuse, UR9, R14 ;  /* 0x0000000907097c24 */ /* 0x040fe2000f8e020e */
[----:B------:R-:W-:Y:S01]  /*16980*/  ISETP.NE.AND P2, PT, R8, UR4, PT ;  /* 0x0000000408007c0c */ /* 0x000fe2000bf45270 */
[----:B------:R-:W1:Y:S02]  /*16990*/  LDC.64 R14, c[0x0][0x3e0] ;  /* 0x0000f800ff0e7b82 */ /* 0x000e640000000a00 */
[----:B------:R-:W-:Y:S01]  /*169a0*/  IMAD.U32 R10, R10, 0x20, R9 ;  /* 0x000000200a0a7824 */ /* 0x000fe200078e0009 */
[----:B------:R-:W-:Y:S01]  /*169b0*/  SEL R8, R8, RZ, P2 ;  /* 0x000000ff08087207 */ /* 0x000fe20001000000 */
[----:B------:R-:W-:Y:S02]  /*169c0*/  VIADD R9, R7, 0x1 ;  /* 0x0000000107097836 */ /* 0x000fe40000000000 */
[----:B0-----:R-:W-:-:S04]  /*169d0*/  IMAD R11, R6, R11, R13 ;  /* 0x0000000b060b7224 */ /* 0x001fc800078e020d */
[----:B------:R-:W-:Y:S01]  /*169e0*/  UIMAD.WIDE.U32 UR10, UR7, UR14, URZ ;  /* 0x0000000e070a72a5 */ /* 0x000fe2000f8e003f */
[----:B------:R-:W-:Y:S01]  /*169f0*/  IMAD.U32 R10, R11, 0x400, R10 ;  /* 0x000004000b0a7824 */ /* 0x000fe200078e000a */
[----:B------:R-:W-:Y:S01]  /*16a00*/  UMOV UR9, UR7 ;  /* 0x0000000700097c82 */ /* 0x000fe20008000000 */
[----:B------:R-:W-:Y:S01]  /*16a10*/  @P2 IMAD.MOV R9, RZ, RZ, R7 ;  /* 0x000000ffff092224 */ /* 0x000fe200078e0207 */
[----:B------:R-:W-:Y:S01]  /*16a20*/  @UP0 USHF.R.U32.HI UR9, URZ, UR15, UR11 ;  /* 0x0000000f3f090299 */ /* 0x000fe2000801160b */
[----:B------:R-:W-:Y:S01]  /*16a30*/  VIADD R11, R6, 0x1 ;  /* 0x00000001060b7836 */ /* 0x000fe20000000000 */
[----:B------:R-:W-:Y:S01]  /*16a40*/  UISETP.NE.AND UP0, UPT, UR25, 0x1, UPT ;  /* 0x000000011900788c */ /* 0x000fe2000bf05270 */
[----:B------:R-:W-:Y:S01]  /*16a50*/  R2UR UR10, R20 ;  /* 0x00000000140a72ca */ /* 0x000fe200000e0000 */
[----:B------:R-:W-:Y:S01]  /*16a60*/  UIADD3 UR11, -UR7, URZ, URZ ;  /* 0x0000003f070b7290 */ /* 0x000fe2000fffe13f */
[----:B------:R-:W-:Y:S01]  /*16a70*/  IMAD R20, R3, 0x4000, R20 ;  /* 0x0000400003147824 */ /* 0x000fe200078e0214 */
[----:B------:R-:W-:Y:S01]  /*16a80*/  R2UR UR31, R10 ;  /* 0x000000000a1f72ca */ /* 0x000fe200000e0000 */
[----:B------:R-:W-:Y:S01]  /*16a90*/  UMOV UR22, UR9 ;  /* 0x0000000900167c82 */ /* 0x000fe20008000000 */
[----:B------:R-:W-:Y:S01]  /*16aa0*/  UIADD3 UR30, -UR9, URZ, URZ ;  /* 0x0000003f091e7290 */ /* 0x000fe2000fffe13f */
[----:B------:R-:W-:Y:S01]  /*16ab0*/  VIADD R10, R5, 0x1 ;  /* 0x00000001050a7836 */ /* 0x000fe20000000000 */
[----:B-1----:R-:W-:Y:S01]  /*16ac0*/  ISETP.NE.AND P3, PT, R9, R14, PT ;  /* 0x0000000e0900720c */ /* 0x002fe20003f65270 */
[----:B------:R-:W-:Y:S01]  /*16ad0*/  IMAD R12, R12, UR11, R17 ;  /* 0x0000000b0c0c7c24 */ /* 0x000fe2000f8e0211 */
[----:B------:R-:W-:Y:S01]  /*16ae0*/  R2UR UR23, R20 ;  /* 0x00000000141772ca */ /* 0x000fe200000e0000 */
[----:B------:R-:W-:Y:S01]  /*16af0*/  @UP0 ULDC UR32, c[0x0][0x3a0] ;  /* 0x0000e80000200ab9 */ /* 0x000fe20000000800 */
[----:B------:R-:W-:Y:S01]  /*16b00*/  ULDC.64 UR14, c[0x0][0x3c0] ;  /* 0x0000f000000e7ab9 */ /* 0x000fe20000000a00 */
[----:B------:R-:W-:Y:S01]  /*16b10*/  VIADD R3, R3, 0x1 ;  /* 0x0000000103037836 */ /* 0x000fe20000000000 */
[----:B------:R-:W-:Y:S01]  /*16b20*/  ULEA UR16, UR16, UR10, 0xf ;  /* 0x0000000a10107291 */ /* 0x000fe2000f8e783f */
[----:B------:R-:W-:-:S02]  /*16b30*/  R2UR UR19, R12 ;  /* 0x000000000c1372ca */ /* 0x000fc400000e0000 */
[----:B------:R-:W-:Y:S01]  /*16b40*/  @UP0 ULDC UR10, c[0x0][0x39c] ;  /* 0x0000e700000a0ab9 */ /* 0x000fe20000000800 */
[----:B------:R-:W-:Y:S01]  /*16b50*/  ISETP.NE.AND P5, PT, R3, 0x4, PT ;  /* 0x000000040300780c */ /* 0x000fe20003fa5270 */
[----:B------:R-:W-:Y:S02]  /*16b60*/  UIMAD.WIDE.U32 UR10, UR9, UR10, URZ ;  /* 0x0000000a090a72a5 */ /* 0x000fe4000f8e003f */
[----:B------:R-:W-:Y:S01]  /*16b70*/  @P3 IMAD.MOV R10, RZ, RZ, R5 ;  /* 0x000000ffff0a3224 */ /* 0x000fe200078e0205 */
[----:B------:R-:W-:Y:S01]  /*16b80*/  UIMAD UR10, UR13, UR30, UR7 ;  /* 0x0000001e0d0a72a4 */ /* 0x000fe2000f8e0207 */
[----:B------:R-:W-:Y:S01]  /*16b90*/  R2UR UR13, R5 ;  /* 0x00000000050d72ca */ /* 0x000fe200000e0000 */
[----:B------:R-:W-:Y:S01]  /*16ba0*/  @UP0 USHF.R.U32.HI UR22, URZ, UR32, UR11 ;  /* 0x000000203f160299 */ /* 0x000fe2000801160b */
[----:B------:R-:W-:Y:S01]  /*16bb0*/  SEL R5, RZ, 0x1, P5 ;  /* 0x00000001ff057807 */ /* 0x000fe20002800000 */
[----:B------:R-:W-:Y:S01]  /*16bc0*/  UIMAD UR20, UR10, UR15, UR20 ;  /* 0x0000000f0a1472a4 */ /* 0x000fe2000f8e0214 */
[----:B------:R-:W-:Y:S01]  /*16bd0*/  ISETP.NE.AND P4, PT, R10, R15, PT ;  /* 0x0000000f0a00720c */ /* 0x000fe20003f85270 */
[----:B------:R-:W-:Y:S01]  /*16be0*/  UIADD3 UR11, -UR22, URZ, URZ ;  /* 0x0000003f160b7290 */ /* 0x000fe2000fffe13f */
[----:B------:R-:W-:Y:S01]  /*16bf0*/  LOP3.LUT R4, R4, R5, RZ, 0x3c, !PT ;  /* 0x0000000504047212 */ /* 0x000fe200078e3cff */
[----:B------:R-:W-:Y:S01]  /*16c00*/  UIMAD UR19, UR19, UR14, UR12 ;  /* 0x0000000e131372a4 */ /* 0x000fe2000f8e020c */
[----:B------:R-:W-:Y:S01]  /*16c10*/  R2UR UR12, R7 ;  /* 0x00000000070c72ca */ /* 0x000fe200000e0000 */
[----:B------:R-:W-:Y:S01]  /*16c20*/  UIMAD UR7, UR25, UR11, UR9 ;  /* 0x0000000b190772a4 */ /* 0x000fe2000f8e0209 */
[----:B------:R-:W-:Y:S01]  /*16c30*/  R2UR UR14, R6 ;  /* 0x00000000060e72ca */ /* 0x000fe200000e0000 */
[----:B------:R-:W-:Y:S01]  /*16c40*/  UIADD3.X UR25, URZ, UR29, URZ, UP1, !UPT ;  /* 0x0000001d3f197290 */ /* 0x000fe20008ffe43f */
[----:B------:R-:W-:Y:S01]  /*16c50*/  R2UR UR11, R18 ;  /* 0x00000000120b72ca */ /* 0x000fe200000e0000 */
[----:B------:R-:W-:Y:S01]  /*16c60*/  UIMAD UR21, UR7, UR8, UR21 ;  /* 0x00000008071572a4 */ /* 0x000fe2000f8e0215 */
[----:B------:R-:W-:Y:S01]  /*16c70*/  SEL R3, R3, RZ, P5 ;  /* 0x000000ff03037207 */ /* 0x000fe20002800000 */
[----:B------:R-:W-:Y:S01]  /*16c80*/  UPRMT UR7, UR31, 0x5410, URZ ;  /* 0x000054101f077896 */ /* 0x000fe2000800003f */
[----:B------:R-:W-:Y:S01]  /*16c90*/  SEL R7, R9, RZ, P3 ;  /* 0x000000ff09077207 */ /* 0x000fe20001800000 */
[----:B------:R-:W-:Y:S01]  /*16ca0*/  UIADD3 UR8, UR23, 0x20000, URZ ;  /* 0x0002000017087890 */ /* 0x000fe2000fffe03f */
[----:B------:R-:W-:Y:S01]  /*16cb0*/  @P4 IMAD.MOV R11, RZ, RZ, R6 ;  /* 0x000000ffff0b4224 */ /* 0x000fe200078e0206 */
[----:B------:R-:W-:Y:S01]  /*16cc0*/  UIADD3.X UR29, URZ, UR29, URZ, UP2, !UPT ;  /* 0x0000001d3f1d7290 */ /* 0x000fe200097fe43f */
[----:B------:R-:W-:Y:S01]  /*16cd0*/  SEL R5, R10, RZ, P4 ;  /* 0x000000ff0a057207 */ /* 0x000fe20002000000 */
[----:B------:R-:W-:Y:S01]  /*16ce0*/  UMOV UR9, UR17 ;  /* 0x0000001100097c82 */ /* 0x000fe20008000000 */
[----:B------:R-:W-:Y:S01]  /*16cf0*/  UMOV UR10, UR18 ;  /* 0x00000012000a7c82 */ /* 0x000fe20008000000 */
[----:B------:R-:W-:Y:S01]  /*16d00*/  IMAD.MOV.U32 R6, RZ, RZ, R11 ;  /* 0x000000ffff067224 */ /* 0x000fe200078e000b */
[----:B------:R0:W-:Y:S04]  /*16d10*/  UTMALDG.5D.IM2COL [UR16], [UR24], UR7 ;  /* 0x00000010180073b4 */ /* 0x0001e80008060007 */
[----:B------:R0:W-:Y:S02]  /*16d20*/  UTMALDG.5D [UR8], [UR28], desc[UR26] ;  /* 0x00001a081c0075b4 */ /* 0x0001e40008021000 */
[----:B0-----:R-:W-:Y:S05]  /*16d30*/  @P6 BRA `(.L_x_528) ;  /* 0xfffffff800506947 */ /* 0x001fea000383ffff */
.L_x_524:
[----:B------:R-:W-:Y:S05]  /*16d40*/  WARPSYNC.ALL ;  /* 0x0000000000007948 */ /* 0x000fea0003800000 */
[----:B------:R-:W-:-:S13]  /*16d50*/  ELECT P0, URZ, PT ;  /* 0x00000000003f782f */ /* 0x000fda0003800000 */
[----:B------:R-:W-:Y:S05]  /*16d60*/  @!P0 EXIT ;  /* 0x000000000000894d */ /* 0x000fea0003800000 */
[----:B------:R-:W-:-:S04]  /*16d70*/  ULOP3.LUT UR6, UR6, 0x2, URZ, 0xfc, !UPT ;  /* 0x0000000206067892 */ /* 0x000fc8000f8efc3f */
[----:B------:R-:W-:-:S06]  /*16d80*/  UISETP.NE.AND UP0, UPT, UR6, 0x3, UPT ;  /* 0x000000030600788c */ /* 0x000fcc000bf05270 */
[----:B------:R-:W-:-:S13]  /*16d90*/  PLOP3.LUT P0, PT, PT, PT, UP0, 0x80, 0x0 ;  /* 0x000000000000781c */ /* 0x000fda0003f0f008 */
[----:B------:R-:W-:Y:S05]  /*16da0*/  @!P0 BRA `(.L_x_529) ;  /* 0x0000000000048947 */ /* 0x000fea0003800000 */
[----:B------:R-:W-:Y:S01]  /*16db0*/  BPT.TRAP 0x1 ;  /* 0x000000040000795c */ /* 0x000fe20000300000 */
.L_x_529:
[----:B------:R-:W0:Y:S01]  /*16dc0*/  S2UR UR7, SR_CgaCtaId ;  /* 0x00000000000779c3 */ /* 0x000e220000008800 */
[----:B------:R-:W-:Y:S01]  /*16dd0*/  ULOP3.LUT UP0, URZ, UR5, 0x4, URZ, 0xc0, !UPT ;  /* 0x00000004053f7892 */ /* 0x000fe2000f80c03f */
[----:B------:R-:W-:Y:S01]  /*16de0*/  UMOV UR6, 0x400 ;  /* 0x0000040000067882 */ /* 0x000fe20000000000 */
[----:B------:R-:W-:Y:S02]  /*16df0*/  USHF.L.U32 UR4, UR5, 0x3, URZ ;  /* 0x0000000305047899 */ /* 0x000fe4000800063f */
[----:B------:R-:W-:Y:S02]  /*16e00*/  USEL UR8, URZ, 0x1, UP0 ;  /* 0x000000013f087887 */ /* 0x000fe40008000000 */
[----:B------:R-:W-:-:S04]  /*16e10*/  ULOP3.LUT UR5, UR5, 0x3, URZ, 0xc0, !UPT ;  /* 0x0000000305057892 */ /* 0x000fc8000f8ec03f */
[----:B------:R-:W-:-:S05]  /*16e20*/  IMAD.U32 R0, RZ, RZ, UR8 ;  /* 0x00000008ff007e24 */ /* 0x000fca000f8e00ff */
[----:B------:R-:W-:Y:S01]  /*16e30*/  SHF.L.U32 R0, R0, 0x1f, RZ ;  /* 0x0000001f00007819 */ /* 0x000fe200000006ff */
[----:B0-----:R-:W-:Y:S02]  /*16e40*/  ULEA UR7, UR7, UR6, 0x18 ;  /* 0x0000000607077291 */ /* 0x001fe4000f8ec03f */
[----:B------:R-:W-:Y:S02]  /*16e50*/  ULOP3.LUT UR6, UR4, 0x18, URZ, 0xc0, !UPT ;  /* 0x0000001804067892 */ /* 0x000fe4000f8ec03f */
[----:B------:R-:W-:-:S04]  /*16e60*/  UIADD3 UR4, UR7, 0x30020, URZ ;  /* 0x0003002007047890 */ /* 0x000fc8000fffe03f */
[----:B------:R-:W-:-:S12]  /*16e70*/  UIADD3 UR6, UR4, UR6, URZ ;  /* 0x0000000604067290 */ /* 0x000fd8000fffe03f */
.L_x_530:
[----:B0-----:R-:W-:-:S04]  /*16e80*/  IMAD.U32 R3, RZ, RZ, UR6 ;  /* 0x00000006ff037e24 */ /* 0x001fc8000f8e00ff */
[----:B------:R0:W1:Y:S03]  /*16e90*/  SYNCS.PHASECHK.TRANS64.TRYWAIT P0, [R3+URZ], R0 ;  /* 0x00000000030075a7 */ /* 0x000066000800017f */
[----:B-1----:R-:W-:Y:S05]  /*16ea0*/  @!P0 NANOSLEEP.SYNCS 0x989680 ;  /* 0x009896800000895d */ /* 0x002fea0003900000 */
[----:B------:R-:W1:Y:S02]  /*16eb0*/  @!P0 SYNCS.PHASECHK.TRANS64 P0, [R3+URZ], R0 ;  /* 0x00000000030085a7 */ /* 0x000e64000800007f */
[----:B-1----:R-:W-:Y:S05]  /*16ec0*/  @!P0 BRA `(.L_x_530) ;  /* 0xfffffffc00ec8947 */ /* 0x002fea000383ffff */
[----:B------:R-:W-:-:S04]  /*16ed0*/  UIADD3 UR5, UR5, 0x1, URZ ;  /* 0x0000000105057890 */ /* 0x000fc8000fffe03f */
[----:B------:R-:W-:Y:S02]  /*16ee0*/  UISETP.EQ.XOR UP0, UPT, UR5, 0x4, !UP0 ;  /* 0x000000040500788c */ /* 0x000fe4000c702a70 */
[----:B------:R-:W-:Y:S02]  /*16ef0*/  UISETP.NE.AND UP1, UPT, UR5, 0x4, UPT ;  /* 0x000000040500788c */ /* 0x000fe4000bf25270 */
[----:B------:R-:W-:Y:S02]  /*16f00*/  USEL UR6, URZ, 0x1, !UP0 ;  /* 0x000000013f067887 */ /* 0x000fe4000c000000 */
[----:B------:R-:W-:-:S04]  /*16f10*/  USEL UR5, UR5, URZ, UP1 ;  /* 0x0000003f05057287 */ /* 0x000fc80008800000 */
[----:B0-----:R-:W-:Y:S01]  /*16f20*/  IMAD.U32 R0, RZ, RZ, UR6 ;  /* 0x00000006ff007e24 */ /* 0x001fe2000f8e00ff */
[----:B------:R-:W-:-:S04]  /*16f30*/  ULEA UR7, UR5, UR4, 0x3 ;  /* 0x0000000405077291 */ /* 0x000fc8000f8e183f */
[----:B------:R-:W-:-:S08]  /*16f40*/  SHF.L.U32 R0, R0, 0x1f, RZ ;  /* 0x0000001f00007819 */ /* 0x000fd000000006ff */
.L_x_531:
[----:B0-----:R-:W-:-:S04]  /*16f50*/  IMAD.U32 R3, RZ, RZ, UR7 ;  /* 0x00000007ff037e24 */ /* 0x001fc8000f8e00ff */
[----:B------:R0:W1:Y:S03]  /*16f60*/  SYNCS.PHASECHK.TRANS64.TRYWAIT P0, [R3+URZ], R0 ;  /* 0x00000000030075a7 */ /* 0x000066000800017f */
[----:B-1----:R-:W-:Y:S05]  /*16f70*/  @!P0 NANOSLEEP.SYNCS 0x989680 ;  /* 0x009896800000895d */ /* 0x002fea0003900000 */
[----:B------:R-:W1:Y:S02]  /*16f80*/  @!P0 SYNCS.PHASECHK.TRANS64 P0, [R3+URZ], R0 ;  /* 0x00000000030085a7 */ /* 0x000e64000800007f */
[----:B-1----:R-:W-:Y:S05]  /*16f90*/  @!P0 BRA `(.L_x_531) ;  /* 0xfffffffc00ec8947 */ /* 0x002fea000383ffff */
[----:B------:R-:W-:-:S04]  /*16fa0*/  UIADD3 UR5, UR5, 0x1, URZ ;  /* 0x0000000105057890 */ /* 0x000fc8000fffe03f */
[----:B------:R-:W-:Y:S02]  /*16fb0*/  UISETP.EQ.XOR UP0, UPT, UR5, 0x4, UP0 ;  /* 0x000000040500788c */ /* 0x000fe40008702a70 */
[----:B------:R-:W-:Y:S02]  /*16fc0*/  UISETP.NE.AND UP1, UPT, UR5, 0x4, UPT ;  /* 0x000000040500788c */ /* 0x000fe4000bf25270 */
[----:B------:R-:W-:Y:S02]  /*16fd0*/  USEL UR6, URZ, 0x1, !UP0 ;  /* 0x000000013f067887 */ /* 0x000fe4000c000000 */
[----:B------:R-:W-:-:S04]  /*16fe0*/  USEL UR5, UR5, URZ, UP1 ;  /* 0x0000003f05057287 */ /* 0x000fc80008800000 */
[----:B0-----:R-:W-:Y:S01]  /*16ff0*/  IMAD.U32 R0, RZ, RZ, UR6 ;  /* 0x00000006ff007e24 */ /* 0x001fe2000f8e00ff */
[----:B------:R-:W-:-:S04]  /*17000*/  ULEA UR7, UR5, UR4, 0x3 ;  /* 0x0000000405077291 */ /* 0x000fc8000f8e183f */
[----:B------:R-:W-:-:S08]  /*17010*/  SHF.L.U32 R0, R0, 0x1f, RZ ;  /* 0x0000001f00007819 */ /* 0x000fd000000006ff */
.L_x_532:
        /* <DEDUP_REMOVED lines=13> */
.L_x_533:
[----:B0-----:R-:W-:-:S04]  /*170f0*/  IMAD.U32 R3, RZ, RZ, UR5 ;  /* 0x00000005ff037e24 */ /* 0x001fc8000f8e00ff */
[----:B------:R0:W1:Y:S03]  /*17100*/  SYNCS.PHASECHK.TRANS64.TRYWAIT P0, [R3+URZ], R0 ;  /* 0x00000000030075a7 */ /* 0x000066000800017f */
[----:B-1----:R-:W-:Y:S05]  /*17110*/  @!P0 NANOSLEEP.SYNCS 0x989680 ;  /* 0x009896800000895d */ /* 0x002fea0003900000 */
[----:B------:R-:W1:Y:S02]  /*17120*/  @!P0 SYNCS.PHASECHK.TRANS64 P0, [R3+URZ], R0 ;  /* 0x00000000030085a7 */ /* 0x000e64000800007f */
[----:B-1----:R-:W-:Y:S05]  /*17130*/  @P0 EXIT ;  /* 0x000000000000094d */ /* 0x002fea0003800000 */
[----:B------:R-:W-:Y:S05]  /*17140*/  BRA `(.L_x_533) ;  /* 0xfffffffc00e87947 */ /* 0x000fea000383ffff */
.L_x_534:
[----:B------:R-:W-:-:S00]  /*17150*/  BRA `(.L_x_534) ;  /* 0xfffffffc00fc7947 */ /* 0x000fc0000383ffff */
[----:B------:R-:W-:-:S00]  /*17160*/  NOP ;  /* 0x0000000000007918 */ /* 0x000fc00000000000 */
        /* <DEDUP_REMOVED lines=9> */
.L_x_535:


//--------------------- .nv.shared._ZN7cutlass13device_kernelINS_4conv6kernel13ConvUniversalINS1_16ConvProblemShapeILNS1_8OperatorE0ELi3EEENS1_10collective14CollectiveConvINS1_46MainloopSm90TmaGmmaWarpSpecializedImplicitGemmILS5_0ELi4ELi3EN4cute5tupleIJNSA_1CILi1EEESD_SD_EEENS1_36KernelImplicitTmaWarpSpecializedSm90ELi1EEENSB_IJNSC_ILi256EEENSC_ILi128EEENSB_IJNSC_ILi32EEEEEEEEENS_10tfloat32_tESM_NSA_8TiledMMAINSA_8MMA_AtomIJNSA_4SM904GMMA30MMA_64x128x8_F32TF32TF32_SS_TNILNSQ_7ScaleInE1ELSS_1EEEEEENSA_6LayoutISE_NSB_IJNSC_ILi0EEESW_SW_EEEEENSB_IJNSA_10UnderscoreESZ_SZ_EEEEENS7_6detail26Sm90ImplicitGemmTileTraitsINSA_20SM90_TMA_LOAD_IM2COLENSA_14ComposedLayoutINSA_7SwizzleILi3ELi4ELi3EEENSA_18smem_ptr_flag_bitsILi32EEENSV_INSB_IJNSB_IJNSC_ILi8EEESJ_EEENSB_IJSJ_SD_EEENSB_IJSD_NSC_ILi4EEEEEEEEENSB_IJNSB_IJSJ_SH_EEENSB_IJSD_SW_EEENSB_IJSW_NSC_ILi8192EEEEEEEEEEEEEvEENS13_INSA_13SM90_TMA_LOADENS15_IS17_S19_NSV_INSB_IJNSB_IJS1A_NSC_ILi16EEEEEES1C_S1E_EEENSB_IJS1G_S1H_NSB_IJSW_NSC_ILi4096EEEEEEEEEEEEEvEEEENS_8epilogue10collective6detail29Sm90TmaWarpSpecializedAdapterINS20_15DefaultEpilogueISM_NSB_IJNSB_IJllllEEESD_SW_EEES25_NS1Z_6thread17LinearCombinationISM_Li1EffLNS26_9ScaleType4KindE0ELNS_15FloatRoundStyleE2ESM_EENS_4gemm15EpilogueDefaultEEEEEvvEEEEvNT_6ParamsE --------------------------
	.section	.nv.shared._ZN7cutlass13device_kernelINS_4conv6kernel13ConvUniversalINS1_16ConvProblemShapeILNS1_8OperatorE0ELi3EEENS1_10collective14CollectiveConvINS1_46MainloopSm90TmaGmmaWarpSpecializedImplicitGemmILS5_0ELi4ELi3EN4cute5tupleIJNSA_1CILi1EEESD_SD_EEENS1_36KernelImplicitTmaWarpSpecializedSm90ELi1EEENSB_IJNSC_ILi256EEENSC_ILi128EEENSB_IJNSC_ILi32EEEEEEEEENS_10tfloat32_tESM_NSA_8TiledMMAINSA_8MMA_AtomIJNSA_4SM904GMMA30MMA_64x128x8_F32TF32TF32_SS_TNILNSQ_7ScaleInE1ELSS_1EEEEEENSA_6LayoutISE_NSB_IJNSC_ILi0EEESW_SW_EEEEENSB_IJNSA_10UnderscoreESZ_SZ_EEEEENS7_6detail26Sm90ImplicitGemmTileTraitsINSA_20SM90_TMA_LOAD_IM2COLENSA_14ComposedLayoutINSA_7SwizzleILi3ELi4ELi3EEENSA_18smem_ptr_flag_bitsILi32EEENSV_INSB_IJNSB_IJNSC_ILi8EEESJ_EEENSB_IJSJ_SD_EEENSB_IJSD_NSC_ILi4EEEEEEEEENSB_IJNSB_IJSJ_SH_EEENSB_IJSD_SW_EEENSB_IJSW_NSC_ILi8192EEEEEEEEEEEEEvEENS13_INSA_13SM90_TMA_LOADENS15_IS17_S19_NSV_INSB_IJNSB_IJS1A_NSC_ILi16EEEEEES1C_S1E_EEENSB_IJS1G_S1H_NSB_IJSW_NSC_ILi4096EEEEEEEEEEEEEvEEEENS_8epilogue10collective6detail29Sm90TmaWarpSpecializedAdapterINS20_15DefaultEpilogueISM_NSB_IJNSB_IJllllEEESD_SW_EEES25_NS1Z_6thread17LinearCombinationISM_Li1EffLNS26_9ScaleType4KindE0ELNS_15FloatRoundStyleE2ESM_EENS_4gemm15EpilogueDefaultEEEEEvvEEEEvNT_6ParamsE,"aw",@nobits
	.sectionflags	@""
	.align	16
	.zero		1024


//--------------------- .nv.shared.reserved.0     --------------------------
	.section	.nv.shared.reserved.0,"aw",@nobits
	.weak		__nv_reservedSMEM_offset_0_alias
	.size		__nv_reservedSMEM_offset_0_alias, 0, 0
	.other		__nv_reservedSMEM_offset_0_alias,@"STO_CUDA_RESERVED_SHARED STV_DEFAULT"
__nv_reservedSMEM_offset_0_alias:
	.zero		0


//--------------------- .nv.global                --------------------------
	.section	.nv.global,"aw",@nobits
.nv.global:
	.type		_ZN39_INTERNAL_cb843b5a_4_k_cu_2c879096_34214cute1_E,@object
	.size		_ZN39_INTERNAL_cb843b5a_4_k_cu_2c879096_34214cute1_E,(_ZN39_INTERNAL_cb843b5a_4_k_cu_2c879096_34214cuda3std3__45__cpo6cbeginE - _ZN39_INTERNAL_cb843b5a_4_k_cu_2c879096_34214cute1_E)
_ZN39_INTERNAL_cb843b5a_4_k_cu_2c879096_34214cute1_E:
	.zero		1
	.type		_ZN39_INTERNAL_cb843b5a_4_k_cu_2c879096_34214cuda3std3__45__cpo6cbeginE,@object
	.size		_ZN39_INTERNAL_cb843b5a_4_k_cu_2c879096_34214cuda3std3__45__cpo6cbeginE,(_ZN39_INTERNAL_cb843b5a_4_k_cu_2c879096_34214cuda3std3__48in_placeE - _ZN39_INTERNAL_cb843b5a_4_k_cu_2c879096_34214cuda3std3__45__cpo6cbeginE)
_ZN39_INTERNAL_cb843b5a_4_k_cu_2c879096_34214cuda3std3__45__cpo6cbeginE:
	.zero		1
	.type		_ZN39_INTERNAL_cb843b5a_4_k_cu_2c879096_34214cuda3std3__48in_placeE,@object
	.size		_ZN39_INTERNAL_cb843b5a_4_k_cu_2c879096_34214cuda3std3__48in_placeE,(_ZN39_INTERNAL_cb843b5a_4_k_cu_2c879096_34214cuda3std6ranges3__45__cpo9iter_moveE - _ZN39_INTERNAL_cb843b5a_4_k_cu_2c879096_34214cuda3std3__48in_placeE)
_ZN39_INTERNAL_cb843b5a_4_k_cu_2c879096_34214cuda3std3__48in_placeE:
	.zero		1
	.type		_ZN39_INTERNAL_cb843b5a_4_k_cu_2c879096_34214cuda3std6ranges3__45__cpo9iter_moveE,@object
	.size		_ZN39_INTERNAL_cb843b5a_4_k_cu_2c879096_34214cuda3std6ranges3__45__cpo9iter_moveE,(_ZN39_INTERNAL_cb843b5a_4_k_cu_2c879096_34214cuda3std3__45__cpo5beginE - _ZN39_INTERNAL_cb843b5a_4_k_cu_2c879096_34214cuda3std6ranges3__45__cpo9iter_moveE)
_ZN39_INTERNAL_cb843b5a_4_k_cu_2c879096_34214cuda3std6ranges3__45__cpo9iter_moveE:
	.zero		1
	.type		_ZN39_INTERNAL_cb843b5a_4_k_cu_2c879096_34214cuda3std3__45__cpo5beginE,@object
	.size		_ZN39_INTERNAL_cb843b5a_4_k_cu_2c879096_34214cuda3std3__45__cpo5beginE,(_ZN39_INTERNAL_cb843b5a_4_k_cu_2c879096_34214cuda3std3__441_GLOBAL__N__cb843b5a_4_k_cu_2c879096_34216ignoreE - _ZN39_INTERNAL_cb843b5a_4_k_cu_2c879096_34214cuda3std3__45__cpo5beginE)
_ZN39_INTERNAL_cb843b5a_4_k_cu_2c879096_34214cuda3std3__45__cpo5beginE:
	.zero		1
	.type		_ZN39_INTERNAL_cb843b5a_4_k_cu_2c879096_34214cuda3std3__441_GLOBAL__N__cb843b5a_4_k_cu_2c879096_34216ignoreE,@object
	.size		_ZN39_INTERNAL_cb843b5a_4_k_cu_2c879096_34214cuda3std3__441_GLOBAL__N__cb843b5a_4_k_cu_2c879096_34216ignoreE,(_ZN39_INTERNAL_cb843b5a_4_k_cu_2c879096_34214cute7productE - _ZN39_INTERNAL_cb843b5a_4_k_cu_2c879096_34214cuda3std3__441_GLOBAL__N__cb843b5a_4_k_cu_2c879096_34216ignoreE)
_ZN39_INTERNAL_cb843b5a_4_k_cu_2c879096_34214cuda3std3__441_GLOBAL__N__cb843b5a_4_k_cu_2c879096_34216ignoreE:
	.zero		1
	.type		_ZN39_INTERNAL_cb843b5a_4_k_cu_2c879096_34214cute7productE,@object
	.size		_ZN39_INTERNAL_cb843b5a_4_k_cu_2c879096_34214cute7productE,(_ZN39_INTERNAL_cb843b5a_4_k_cu_2c879096_34214cuda3std3__45__cpo3endE - _ZN39_INTERNAL_cb843b5a_4_k_cu_2c879096_34214cute7productE)
_ZN39_INTERNAL_cb843b5a_4_k_cu_2c879096_34214cute7productE:
	.zero		1
	.type		_ZN39_INTERNAL_cb843b5a_4_k_cu_2c879096_34214cuda3std3__45__cpo3endE,@object
	.size		_ZN39_INTERNAL_cb843b5a_4_k_cu_2c879096_34214cuda3std3__45__cpo3endE,(_ZN39_INTERNAL_cb843b5a_4_k_cu_2c879096_34214cuda3std3__419piecewise_constructE - _ZN39_INTERNAL_cb843b5a_4_k_cu_2c879096_34214cuda3std3__45__cpo3endE)
_ZN39_INTERNAL_cb843b5a_4_k_cu_2c879096_34214cuda3std3__45__cpo3endE:
	.zero		1
	.type		_ZN39_INTERNAL_cb843b5a_4_k_cu_2c879096_34214cuda3std3__419piecewise_constructE,@object
	.size		_ZN39_INTERNAL_cb843b5a_4_k_cu_2c879096_34214cuda3std3__419piecewise_constructE,(_ZN39_INTERNAL_cb843b5a_4_k_cu_2c879096_34214cuda3std3__45__cpo4cendE - _ZN39_INTERNAL_cb843b5a_4_k_cu_2c879096_34214cuda3std3__419piecewise_constructE)
_ZN39_INTERNAL_cb843b5a_4_k_cu_2c879096_34214cuda3std3__419piecewise_constructE:
	.zero		1
	.type		_ZN39_INTERNAL_cb843b5a_4_k_cu_2c879096_34214cuda3std3__45__cpo4cendE,@object
	.size		_ZN39_INTERNAL_cb843b5a_4_k_cu_2c879096_34214cuda3std3__45__cpo4cendE,(_ZN39_INTERNAL_cb843b5a_4_k_cu_2c879096_34214cuda3std6ranges3__45__cpo4swapE - _ZN39_INTERNAL_cb843b5a_4_k_cu_2c879096_34214cuda3std3__45__cpo4cendE)
_ZN39_INTERNAL_cb843b5a_4_k_cu_2c879096_34214cuda3std3__45__cpo4cendE:
	.zero		1
	.type		_ZN39_INTERNAL_cb843b5a_4_k_cu_2c879096_34214cuda3std6ranges3__45__cpo4swapE,@object
	.size		_ZN39_INTERNAL_cb843b5a_4_k_cu_2c879096_34214cuda3std6ranges3__45__cpo4swapE,(.L_7 - _ZN39_INTERNAL_cb843b5a_4_k_cu_2c879096_34214cuda3std6ranges3__45__cpo4swapE)
_ZN39_INTERNAL_cb843b5a_4_k_cu_2c879096_34214cuda3std6ranges3__45__cpo4swapE:
	.zero		1
.L_7:


//--------------------- .nv.constant0._ZN7cutlass13device_kernelINS_4conv6kernel13ConvUniversalINS1_16ConvProblemShapeILNS1_8OperatorE0ELi3EEENS1_10collective14CollectiveConvINS1_46MainloopSm90TmaGmmaWarpSpecializedImplicitGemmILS5_0ELi4ELi3EN4cute5tupleIJNSA_1CILi1EEESD_SD_EEENS1_36KernelImplicitTmaWarpSpecializedSm90ELi1EEENSB_IJNSC_ILi256EEENSC_ILi128EEENSB_IJNSC_ILi32EEEEEEEEENS_10tfloat32_tESM_NSA_8TiledMMAINSA_8MMA_AtomIJNSA_4SM904GMMA30MMA_64x128x8_F32TF32TF32_SS_TNILNSQ_7ScaleInE1ELSS_1EEEEEENSA_6LayoutISE_NSB_IJNSC_ILi0EEESW_SW_EEEEENSB_IJNSA_10UnderscoreESZ_SZ_EEEEENS7_6detail26Sm90ImplicitGemmTileTraitsINSA_20SM90_TMA_LOAD_IM2COLENSA_14ComposedLayoutINSA_7SwizzleILi3ELi4ELi3EEENSA_18smem_ptr_flag_bitsILi32EEENSV_INSB_IJNSB_IJNSC_ILi8EEESJ_EEENSB_IJSJ_SD_EEENSB_IJSD_NSC_ILi4EEEEEEEEENSB_IJNSB_IJSJ_SH_EEENSB_IJSD_SW_EEENSB_IJSW_NSC_ILi8192EEEEEEEEEEEEEvEENS13_INSA_13SM90_TMA_LOADENS15_IS17_S19_NSV_INSB_IJNSB_IJS1A_NSC_ILi16EEEEEES1C_S1E_EEENSB_IJS1G_S1H_NSB_IJSW_NSC_ILi4096EEEEEEEEEEEEEvEEEENS_8epilogue10collective6detail29Sm90TmaWarpSpecializedAdapterINS20_15DefaultEpilogueISM_NSB_IJNSB_IJllllEEESD_SW_EEES25_NS1Z_6thread17LinearCombinationISM_Li1EffLNS26_9ScaleType4KindE0ELNS_15FloatRoundStyleE2ESM_EENS_4gemm15EpilogueDefaultEEEEEvvEEEEvNT_6ParamsE --------------------------
	.section	.nv.constant0._ZN7cutlass13device_kernelINS_4conv6kernel13ConvUniversalINS1_16ConvProblemShapeILNS1_8OperatorE0ELi3EEENS1_10collective14CollectiveConvINS1_46MainloopSm90TmaGmmaWarpSpecializedImplicitGemmILS5_0ELi4ELi3EN4cute5tupleIJNSA_1CILi1EEESD_SD_EEENS1_36KernelImplicitTmaWarpSpecializedSm90ELi1EEENSB_IJNSC_ILi256EEENSC_ILi128EEENSB_IJNSC_ILi32EEEEEEEEENS_10tfloat32_tESM_NSA_8TiledMMAINSA_8MMA_AtomIJNSA_4SM904GMMA30MMA_64x128x8_F32TF32TF32_SS_TNILNSQ_7ScaleInE1ELSS_1EEEEEENSA_6LayoutISE_NSB_IJNSC_ILi0EEESW_SW_EEEEENSB_IJNSA_10UnderscoreESZ_SZ_EEEEENS7_6detail26Sm90ImplicitGemmTileTraitsINSA_20SM90_TMA_LOAD_IM2COLENSA_14ComposedLayoutINSA_7SwizzleILi3ELi4ELi3EEENSA_18smem_ptr_flag_bitsILi32EEENSV_INSB_IJNSB_IJNSC_ILi8EEESJ_EEENSB_IJSJ_SD_EEENSB_IJSD_NSC_ILi4EEEEEEEEENSB_IJNSB_IJSJ_SH_EEENSB_IJSD_SW_EEENSB_IJSW_NSC_ILi8192EEEEEEEEEEEEEvEENS13_INSA_13SM90_TMA_LOADENS15_IS17_S19_NSV_INSB_IJNSB_IJS1A_NSC_ILi16EEEEEES1C_S1E_EEENSB_IJS1G_S1H_NSB_IJSW_NSC_ILi4096EEEEEEEEEEEEEvEEEENS_8epilogue10collective6detail29Sm90TmaWarpSpecializedAdapterINS20_15DefaultEpilogueISM_NSB_IJNSB_IJllllEEESD_SW_EEES25_NS1Z_6thread17LinearCombinationISM_Li1EffLNS26_9ScaleType4KindE0ELNS_15FloatRoundStyleE2ESM_EENS_4gemm15EpilogueDefaultEEEEEvvEEEEvNT_6ParamsE,"a",@progbits
	.sectionflags	@""
	.align	4
.nv.constant0._ZN7cutlass13device_kernelINS_4conv6kernel13ConvUniversalINS1_16ConvProblemShapeILNS1_8OperatorE0ELi3EEENS1_10collective14CollectiveConvINS1_46MainloopSm90TmaGmmaWarpSpecializedImplicitGemmILS5_0ELi4ELi3EN4cute5tupleIJNSA_1CILi1EEESD_SD_EEENS1_36KernelImplicitTmaWarpSpecializedSm90ELi1EEENSB_IJNSC_ILi256EEENSC_ILi128EEENSB_IJNSC_ILi32EEEEEEEEENS_10tfloat32_tESM_NSA_8TiledMMAINSA_8MMA_AtomIJNSA_4SM904GMMA30MMA_64x128x8_F32TF32TF32_SS_TNILNSQ_7ScaleInE1ELSS_1EEEEEENSA_6LayoutISE_NSB_IJNSC_ILi0EEESW_SW_EEEEENSB_IJNSA_10UnderscoreESZ_SZ_EEEEENS7_6detail26Sm90ImplicitGemmTileTraitsINSA_20SM90_TMA_LOAD_IM2COLENSA_14ComposedLayoutINSA_7SwizzleILi3ELi4ELi3EEENSA_18smem_ptr_flag_bitsILi32EEENSV_INSB_IJNSB_IJNSC_ILi8EEESJ_EEENSB_IJSJ_SD_EEENSB_IJSD_NSC_ILi4EEEEEEEEENSB_IJNSB_IJSJ_SH_EEENSB_IJSD_SW_EEENSB_IJSW_NSC_ILi8192EEEEEEEEEEEEEvEENS13_INSA_13SM90_TMA_LOADENS15_IS17_S19_NSV_INSB_IJNSB_IJS1A_NSC_ILi16EEEEEES1C_S1E_EEENSB_IJS1G_S1H_NSB_IJSW_NSC_ILi4096EEEEEEEEEEEEEvEEEENS_8epilogue10collective6detail29Sm90TmaWarpSpecializedAdapterINS20_15DefaultEpilogueISM_NSB_IJNSB_IJllllEEESD_SW_EEES25_NS1Z_6thread17LinearCombinationISM_Li1EffLNS26_9ScaleType4KindE0ELNS_15FloatRoundStyleE2ESM_EENS_4gemm15EpilogueDefaultEEEEEvvEEEEvNT_6ParamsE:
	.zero		1664


//--------------------- SYMBOLS --------------------------

	.type		.nv.reservedSmem.offset0,@object
	.size		.nv.reservedSmem.offset0,0x4
